//
// Generated by NVIDIA NVVM Compiler
//
// Compiler Build ID: CL-36424714
// Cuda compilation tools, release 13.0, V13.0.88
// Based on NVVM 20.0.0
//

.version 9.0
.target sm_100
.address_size 64

	// .globl	_Z14stress_computePf
.global .align 4 .b8 __cudart_i2opi_f[24] = {65, 144, 67, 60, 153, 149, 98, 219, 192, 221, 52, 245, 209, 87, 39, 252, 41, 21, 68, 78, 110, 131, 249, 162};

.visible .entry _Z14stress_computePf(
	.param .u64 .ptr .align 1 _Z14stress_computePf_param_0
)
{
	.local .align 4 .b8 	__local_depot0[28];
	.reg .b64 	%SP;
	.reg .b64 	%SPL;
	.reg .pred 	%p<20>;
	.reg .b32 	%r<93>;
	.reg .b32 	%f<87>;
	.reg .b64 	%rd<41>;
	.reg .b64 	%fd<5>;

	mov.u64 	%SPL, __local_depot0;
	ld.param.u64 	%rd14, [_Z14stress_computePf_param_0];
	cvta.to.global.u64 	%rd15, %rd14;
	add.u64 	%rd1, %SPL, 0;
	add.u64 	%rd2, %SPL, 0;
	mov.u32 	%r29, %ctaid.x;
	mov.u32 	%r30, %ntid.x;
	mov.u32 	%r31, %tid.x;
	mad.lo.s32 	%r32, %r29, %r30, %r31;
	mul.wide.s32 	%rd18, %r32, 4;
	add.s64 	%rd3, %rd15, %rd18;
	ld.global.f32 	%f12, [%rd3];
	mul.f32 	%f13, %f12, 0f40490FD0;
	mul.f32 	%f14, %f13, 0f3F22F983;
	cvt.rni.s32.f32 	%r33, %f14;
	cvt.rn.f32.s32 	%f15, %r33;
	fma.rn.f32 	%f16, %f15, 0fBFC90FDA, %f13;
	fma.rn.f32 	%f17, %f15, 0fB3A22168, %f16;
	fma.rn.f32 	%f18, %f15, 0fA7C234C5, %f17;
	abs.f32 	%f19, %f13;
	setp.ltu.f32 	%p2, %f19, 0f47CE4780;
	setp.eq.f32 	%p3, %f19, 0f7F800000;
	mov.b32 	%r1, %f13;
	shr.u32 	%r34, %r1, 23;
	and.b32  	%r35, %r34, 224;
	add.s32 	%r36, %r35, -128;
	shl.b32 	%r37, %r1, 8;
	or.b32  	%r2, %r37, -2147483648;
	shr.u32 	%r38, %r36, 5;
	and.b32  	%r3, %r34, 31;
	mul.wide.u32 	%rd19, %r38, 4;
	sub.s64 	%rd4, %rd2, %rd19;
	sub.s32 	%r4, 32, %r3;
	mov.f32 	%f84, 0f00000000;
	mul.rn.f32 	%f20, %f13, %f84;
	sub.s64 	%rd5, %rd1, %rd19;
	fma.rn.f32 	%f21, %f12, 0f3BBB989D, 0f3F000000;
	cvt.sat.f32.f32 	%f22, %f21;
	mov.f32 	%f23, 0f4B400001;
	mov.f32 	%f24, 0f437C0000;
	fma.rm.f32 	%f25, %f22, %f24, %f23;
	add.f32 	%f26, %f25, 0fCB40007F;
	neg.f32 	%f27, %f26;
	fma.rn.f32 	%f28, %f12, 0f3FB8AA3B, %f27;
	fma.rn.f32 	%f29, %f12, 0f32A57060, %f28;
	mov.b32 	%r39, %f25;
	shl.b32 	%r40, %r39, 23;
	mov.b32 	%f30, %r40;
	ex2.approx.ftz.f32 	%f31, %f29;
	mul.f32 	%f1, %f31, %f30;
	setp.lt.f32 	%p4, %f12, 0f00800000;
	mul.f32 	%f32, %f12, 0f4B000000;
	selp.f32 	%f33, %f32, %f12, %p4;
	selp.f32 	%f34, 0fC1B80000, 0f00000000, %p4;
	mov.b32 	%r41, %f33;
	add.s32 	%r42, %r41, -1059760811;
	and.b32  	%r43, %r42, -8388608;
	sub.s32 	%r44, %r41, %r43;
	mov.b32 	%f35, %r44;
	cvt.rn.f32.s32 	%f36, %r43;
	fma.rn.f32 	%f37, %f36, 0f34000000, %f34;
	add.f32 	%f38, %f35, 0fBF800000;
	fma.rn.f32 	%f39, %f38, 0fBE055027, 0f3E1039F6;
	fma.rn.f32 	%f40, %f39, %f38, 0fBDF8CDCC;
	fma.rn.f32 	%f41, %f40, %f38, 0f3E0F2955;
	fma.rn.f32 	%f42, %f41, %f38, 0fBE2AD8B9;
	fma.rn.f32 	%f43, %f42, %f38, 0f3E4CED0B;
	fma.rn.f32 	%f44, %f43, %f38, 0fBE7FFF22;
	fma.rn.f32 	%f45, %f44, %f38, 0f3EAAAA78;
	fma.rn.f32 	%f46, %f45, %f38, 0fBF000000;
	mul.f32 	%f47, %f38, %f46;
	fma.rn.f32 	%f48, %f47, %f38, %f38;
	fma.rn.f32 	%f49, %f37, 0f3F317218, %f48;
	setp.gt.u32 	%p5, %r41, 2139095039;
	fma.rn.f32 	%f50, %f33, 0f7F800000, 0f7F800000;
	selp.f32 	%f51, %f50, %f49, %p5;
	setp.eq.f32 	%p6, %f33, 0f00000000;
	selp.f32 	%f2, 0fFF800000, %f51, %p6;
	or.pred  	%p1, %p2, %p3;
	selp.b32 	%r5, %r33, 0, %p2;
	selp.f32 	%f3, %f18, %f20, %p2;
	mov.b32 	%r84, 0;
$L__BB0_1:
	mov.u32 	%r88, %r5;
	mov.f32 	%f85, %f3;
	@%p1 bra 	$L__BB0_7;
	mov.b64 	%rd39, 0;
	mov.b32 	%r85, 0;
	mov.u64 	%rd37, __cudart_i2opi_f;
	mov.u64 	%rd38, %rd2;
$L__BB0_3:
	.pragma "nounroll";
	ld.global.nc.u32 	%r46, [%rd37];
	mad.wide.u32 	%rd22, %r46, %r2, %rd39;
	shr.u64 	%rd39, %rd22, 32;
	st.local.u32 	[%rd38], %rd22;
	add.s32 	%r85, %r85, 1;
	add.s64 	%rd38, %rd38, 4;
	add.s64 	%rd37, %rd37, 4;
	setp.ne.s32 	%p7, %r85, 6;
	@%p7 bra 	$L__BB0_3;
	setp.eq.s32 	%p8, %r3, 0;
	st.local.u32 	[%rd2+24], %rd39;
	ld.local.u32 	%r86, [%rd4+24];
	ld.local.u32 	%r87, [%rd4+20];
	@%p8 bra 	$L__BB0_6;
	shl.b32 	%r47, %r86, %r3;
	shr.u32 	%r48, %r87, %r4;
	add.s32 	%r86, %r48, %r47;
	shl.b32 	%r49, %r87, %r3;
	ld.local.u32 	%r50, [%rd4+16];
	shr.u32 	%r51, %r50, %r4;
	add.s32 	%r87, %r51, %r49;
$L__BB0_6:
	setp.lt.s32 	%p9, %r1, 0;
	shr.u32 	%r52, %r86, 30;
	shf.l.wrap.b32 	%r53, %r87, %r86, 2;
	shl.b32 	%r54, %r87, 2;
	shr.u32 	%r55, %r53, 31;
	add.s32 	%r56, %r55, %r52;
	neg.s32 	%r57, %r56;
	selp.b32 	%r88, %r57, %r56, %p9;
	xor.b32  	%r58, %r53, %r1;
	shr.s32 	%r59, %r53, 31;
	xor.b32  	%r60, %r59, %r53;
	xor.b32  	%r61, %r59, %r54;
	cvt.u64.u32 	%rd23, %r60;
	shl.b64 	%rd24, %rd23, 32;
	cvt.u64.u32 	%rd25, %r61;
	or.b64  	%rd26, %rd24, %rd25;
	cvt.rn.f64.s64 	%fd1, %rd26;
	mul.f64 	%fd2, %fd1, 0d3BF921FB54442D19;
	cvt.rn.f32.f64 	%f52, %fd2;
	neg.f32 	%f53, %f52;
	setp.lt.s32 	%p10, %r58, 0;
	selp.f32 	%f85, %f53, %f52, %p10;
$L__BB0_7:
	mul.rn.f32 	%f54, %f85, %f85;
	and.b32  	%r62, %r88, 1;
	setp.eq.b32 	%p11, %r62, 1;
	selp.f32 	%f55, 0f3F800000, %f85, %p11;
	fma.rn.f32 	%f56, %f54, %f55, 0f00000000;
	fma.rn.f32 	%f57, %f54, 0f37CBAC00, 0fBAB607ED;
	selp.f32 	%f58, %f57, 0fB94D4153, %p11;
	selp.f32 	%f59, 0f3D2AAABB, 0f3C0885E4, %p11;
	fma.rn.f32 	%f60, %f58, %f54, %f59;
	selp.f32 	%f61, 0fBEFFFFFF, 0fBE2AAAA8, %p11;
	fma.rn.f32 	%f62, %f60, %f54, %f61;
	fma.rn.f32 	%f63, %f62, %f56, %f55;
	and.b32  	%r63, %r88, 2;
	setp.eq.s32 	%p12, %r63, 0;
	mov.f32 	%f64, 0f00000000;
	sub.f32 	%f65, %f64, %f63;
	selp.f32 	%f66, %f63, %f65, %p12;
	add.f32 	%f7, %f84, %f66;
	mov.u32 	%r92, %r5;
	mov.f32 	%f86, %f3;
	@%p1 bra 	$L__BB0_13;
	mov.b64 	%rd40, 0;
	mov.b32 	%r89, 0;
$L__BB0_9:
	.pragma "nounroll";
	mul.wide.u32 	%rd28, %r89, 4;
	mov.u64 	%rd29, __cudart_i2opi_f;
	add.s64 	%rd30, %rd29, %rd28;
	ld.global.nc.u32 	%r65, [%rd30];
	mad.wide.u32 	%rd31, %r65, %r2, %rd40;
	shr.u64 	%rd40, %rd31, 32;
	add.s64 	%rd32, %rd1, %rd28;
	st.local.u32 	[%rd32], %rd31;
	add.s32 	%r89, %r89, 1;
	setp.ne.s32 	%p13, %r89, 6;
	@%p13 bra 	$L__BB0_9;
	setp.eq.s32 	%p14, %r3, 0;
	st.local.u32 	[%rd1+24], %rd40;
	ld.local.u32 	%r90, [%rd5+24];
	ld.local.u32 	%r91, [%rd5+20];
	@%p14 bra 	$L__BB0_12;
	shl.b32 	%r66, %r90, %r3;
	shr.u32 	%r67, %r91, %r4;
	add.s32 	%r90, %r67, %r66;
	shl.b32 	%r68, %r91, %r3;
	ld.local.u32 	%r69, [%rd5+16];
	shr.u32 	%r70, %r69, %r4;
	add.s32 	%r91, %r70, %r68;
$L__BB0_12:
	setp.lt.s32 	%p15, %r1, 0;
	shr.u32 	%r71, %r90, 30;
	shf.l.wrap.b32 	%r72, %r91, %r90, 2;
	shl.b32 	%r73, %r91, 2;
	shr.u32 	%r74, %r72, 31;
	add.s32 	%r75, %r74, %r71;
	neg.s32 	%r76, %r75;
	selp.b32 	%r92, %r76, %r75, %p15;
	xor.b32  	%r77, %r72, %r1;
	shr.s32 	%r78, %r72, 31;
	xor.b32  	%r79, %r78, %r72;
	xor.b32  	%r80, %r78, %r73;
	cvt.u64.u32 	%rd33, %r79;
	shl.b64 	%rd34, %rd33, 32;
	cvt.u64.u32 	%rd35, %r80;
	or.b64  	%rd36, %rd34, %rd35;
	cvt.rn.f64.s64 	%fd3, %rd36;
	mul.f64 	%fd4, %fd3, 0d3BF921FB54442D19;
	cvt.rn.f32.f64 	%f67, %fd4;
	neg.f32 	%f68, %f67;
	setp.lt.s32 	%p16, %r77, 0;
	selp.f32 	%f86, %f68, %f67, %p16;
$L__BB0_13:
	add.s32 	%r81, %r92, 1;
	mul.rn.f32 	%f69, %f86, %f86;
	and.b32  	%r82, %r92, 1;
	setp.eq.b32 	%p17, %r82, 1;
	selp.f32 	%f70, %f86, 0f3F800000, %p17;
	fma.rn.f32 	%f71, %f69, %f70, 0f00000000;
	fma.rn.f32 	%f72, %f69, 0f37CBAC00, 0fBAB607ED;
	selp.f32 	%f73, 0fB94D4153, %f72, %p17;
	selp.f32 	%f74, 0f3C0885E4, 0f3D2AAABB, %p17;
	fma.rn.f32 	%f75, %f73, %f69, %f74;
	selp.f32 	%f76, 0fBE2AAAA8, 0fBEFFFFFF, %p17;
	fma.rn.f32 	%f77, %f75, %f69, %f76;
	fma.rn.f32 	%f78, %f77, %f71, %f70;
	and.b32  	%r83, %r81, 2;
	setp.eq.s32 	%p18, %r83, 0;
	mov.f32 	%f79, 0f00000000;
	sub.f32 	%f80, %f79, %f78;
	selp.f32 	%f81, %f78, %f80, %p18;
	add.f32 	%f82, %f7, %f81;
	add.f32 	%f83, %f82, %f1;
	add.f32 	%f84, %f83, %f2;
	add.s32 	%r84, %r84, 1;
	setp.ne.s32 	%p19, %r84, 1000;
	@%p19 bra 	$L__BB0_1;
	st.global.f32 	[%rd3], %f84;
	ret;

}
	// .globl	_Z13stress_memoryPf
.visible .entry _Z13stress_memoryPf(
	.param .u64 .ptr .align 1 _Z13stress_memoryPf_param_0
)
{
	.reg .pred 	%p<2>;
	.reg .b32 	%r<12>;
	.reg .b32 	%f<20>;
	.reg .b64 	%rd<8>;

	ld.param.u64 	%rd3, [_Z13stress_memoryPf_param_0];
	cvta.to.global.u64 	%rd1, %rd3;
	mov.u32 	%r7, %ctaid.x;
	mov.u32 	%r8, %ntid.x;
	mov.u32 	%r9, %tid.x;
	mad.lo.s32 	%r1, %r7, %r8, %r9;
	add.s64 	%rd2, %rd1, 256;
	mov.f32 	%f19, 0f00000000;
	mov.b32 	%r11, 0;
	mov.u32 	%r10, %r1;
$L__BB1_1:
	mul.wide.s32 	%rd4, %r10, 4;
	add.s64 	%rd5, %rd2, %rd4;
	ld.global.f32 	%f4, [%rd5+-256];
	add.f32 	%f5, %f19, %f4;
	ld.global.f32 	%f6, [%rd5+-192];
	add.f32 	%f7, %f5, %f6;
	ld.global.f32 	%f8, [%rd5+-128];
	add.f32 	%f9, %f7, %f8;
	ld.global.f32 	%f10, [%rd5+-64];
	add.f32 	%f11, %f9, %f10;
	ld.global.f32 	%f12, [%rd5];
	add.f32 	%f13, %f11, %f12;
	ld.global.f32 	%f14, [%rd5+64];
	add.f32 	%f15, %f13, %f14;
	ld.global.f32 	%f16, [%rd5+128];
	add.f32 	%f17, %f15, %f16;
	ld.global.f32 	%f18, [%rd5+192];
	add.f32 	%f19, %f17, %f18;
	add.s32 	%r11, %r11, 8;
	add.s32 	%r10, %r10, 128;
	setp.ne.s32 	%p1, %r11, 1000;
	@%p1 bra 	$L__BB1_1;
	mul.wide.s32 	%rd6, %r1, 4;
	add.s64 	%rd7, %rd1, %rd6;
	st.global.f32 	[%rd7], %f19;
	ret;

}
	// .globl	_Z16stress_schedulerPf
.visible .entry _Z16stress_schedulerPf(
	.param .u64 .ptr .align 1 _Z16stress_schedulerPf_param_0
)
{


	trap;

}
	// .globl	_Z22stress_matrix_multiplyPfS_S_
.visible .entry _Z22stress_matrix_multiplyPfS_S_(
	.param .u64 .ptr .align 1 _Z22stress_matrix_multiplyPfS_S__param_0,
	.param .u64 .ptr .align 1 _Z22stress_matrix_multiplyPfS_S__param_1,
	.param .u64 .ptr .align 1 _Z22stress_matrix_multiplyPfS_S__param_2
)
{
	.reg .pred 	%p<2>;
	.reg .b32 	%r<18>;
	.reg .b32 	%f<52>;
	.reg .b64 	%rd<21>;

	ld.param.u64 	%rd6, [_Z22stress_matrix_multiplyPfS_S__param_0];
	ld.param.u64 	%rd7, [_Z22stress_matrix_multiplyPfS_S__param_1];
	ld.param.u64 	%rd5, [_Z22stress_matrix_multiplyPfS_S__param_2];
	cvta.to.global.u64 	%rd8, %rd7;
	cvta.to.global.u64 	%rd9, %rd6;
	mov.u32 	%r8, %ctaid.x;
	mov.u32 	%r9, %ntid.x;
	mov.u32 	%r10, %tid.x;
	mad.lo.s32 	%r11, %r8, %r9, %r10;
	mov.u32 	%r12, %ctaid.y;
	mov.u32 	%r13, %ntid.y;
	mov.u32 	%r14, %tid.y;
	mad.lo.s32 	%r1, %r12, %r13, %r14;
	shl.b32 	%r2, %r11, 10;
	add.s64 	%rd1, %rd9, 32;
	mul.wide.u32 	%rd10, %r13, %r12;
	cvt.u64.u32 	%rd11, %r14;
	add.s64 	%rd12, %rd10, %rd11;
	shl.b64 	%rd13, %rd12, 2;
	add.s64 	%rd14, %rd13, %rd8;
	add.s64 	%rd20, %rd14, 32768;
	mov.f32 	%f51, 0f00000000;
	mov.b32 	%r17, 0;
	mov.u32 	%r16, %r2;
$L__BB3_1:
	mul.wide.s32 	%rd15, %r16, 4;
	add.s64 	%rd16, %rd1, %rd15;
	ld.global.f32 	%f4, [%rd16+-32];
	ld.global.f32 	%f5, [%rd20+-32768];
	fma.rn.f32 	%f6, %f4, %f5, %f51;
	ld.global.f32 	%f7, [%rd16+-28];
	ld.global.f32 	%f8, [%rd20+-28672];
	fma.rn.f32 	%f9, %f7, %f8, %f6;
	ld.global.f32 	%f10, [%rd16+-24];
	ld.global.f32 	%f11, [%rd20+-24576];
	fma.rn.f32 	%f12, %f10, %f11, %f9;
	ld.global.f32 	%f13, [%rd16+-20];
	ld.global.f32 	%f14, [%rd20+-20480];
	fma.rn.f32 	%f15, %f13, %f14, %f12;
	ld.global.f32 	%f16, [%rd16+-16];
	ld.global.f32 	%f17, [%rd20+-16384];
	fma.rn.f32 	%f18, %f16, %f17, %f15;
	ld.global.f32 	%f19, [%rd16+-12];
	ld.global.f32 	%f20, [%rd20+-12288];
	fma.rn.f32 	%f21, %f19, %f20, %f18;
	ld.global.f32 	%f22, [%rd16+-8];
	ld.global.f32 	%f23, [%rd20+-8192];
	fma.rn.f32 	%f24, %f22, %f23, %f21;
	ld.global.f32 	%f25, [%rd16+-4];
	ld.global.f32 	%f26, [%rd20+-4096];
	fma.rn.f32 	%f27, %f25, %f26, %f24;
	ld.global.f32 	%f28, [%rd16];
	ld.global.f32 	%f29, [%rd20];
	fma.rn.f32 	%f30, %f28, %f29, %f27;
	ld.global.f32 	%f31, [%rd16+4];
	ld.global.f32 	%f32, [%rd20+4096];
	fma.rn.f32 	%f33, %f31, %f32, %f30;
	ld.global.f32 	%f34, [%rd16+8];
	ld.global.f32 	%f35, [%rd20+8192];
	fma.rn.f32 	%f36, %f34, %f35, %f33;
	ld.global.f32 	%f37, [%rd16+12];
	ld.global.f32 	%f38, [%rd20+12288];
	fma.rn.f32 	%f39, %f37, %f38, %f36;
	ld.global.f32 	%f40, [%rd16+16];
	ld.global.f32 	%f41, [%rd20+16384];
	fma.rn.f32 	%f42, %f40, %f41, %f39;
	ld.global.f32 	%f43, [%rd16+20];
	ld.global.f32 	%f44, [%rd20+20480];
	fma.rn.f32 	%f45, %f43, %f44, %f42;
	ld.global.f32 	%f46, [%rd16+24];
	ld.global.f32 	%f47, [%rd20+24576];
	fma.rn.f32 	%f48, %f46, %f47, %f45;
	ld.global.f32 	%f49, [%rd16+28];
	ld.global.f32 	%f50, [%rd20+28672];
	fma.rn.f32 	%f51, %f49, %f50, %f48;
	add.s32 	%r17, %r17, 16;
	add.s32 	%r16, %r16, 16;
	add.s64 	%rd20, %rd20, 65536;
	setp.ne.s32 	%p1, %r17, 1024;
	@%p1 bra 	$L__BB3_1;
	cvta.to.global.u64 	%rd17, %rd5;
	add.s32 	%r15, %r2, %r1;
	mul.wide.s32 	%rd18, %r15, 4;
	add.s64 	%rd19, %rd17, %rd18;
	st.global.f32 	[%rd19], %f51;
	ret;

}


// ===== COMPILED SASS (sm_100) =====

	.target	sm_100

	.elftype	@"ET_EXEC"


//--------------------- .note.nv.tkinfo           --------------------------
	.section	.note.nv.tkinfo,"",@"SHT_NOTE"
	.sectionflags	@"SHF_NOTE_NV_TKINFO"
	.tkinfo
        /*0018*/ 	.word	0x00000002
        /*0030*/ 	.string	""
        /*0030*/ 	.string	"ptxas"
        /*0030*/ 	.string	"Cuda compilation tools, release 13.0, V13.0.88"
        /*0030*/ 	.string	"Build cuda_13.0.r13.0/compiler.36424714_0"
        /*0030*/ 	.string	"-arch sm_100 -m 64 "



//--------------------- .note.nv.cuinfo           --------------------------
	.section	.note.nv.cuinfo,"",@"SHT_NOTE"
	.sectionflags	@"SHF_NOTE_NV_CUINFO"
        /*0018*/ 	.short	0x0002
        /*001a*/ 	.short	0x0064
        /*001c*/ 	.short	0x0082
	.zero		2


//--------------------- .nv.info                  --------------------------
	.section	.nv.info,"",@"SHT_CUDA_INFO"
	.align	4


	//----- nvinfo : EIATTR_REGCOUNT
	.align		4
        /*0000*/ 	.byte	0x04, 0x2f
        /*0002*/ 	.short	(.L_2 - .L_1)
	.align		4
.L_1:
        /*0004*/ 	.word	index@(_Z14stress_computePf)
        /*0008*/ 	.word	0x00000020


	//----- nvinfo : EIATTR_FRAME_SIZE
	.align		4
.L_2:
        /*000c*/ 	.byte	0x04, 0x11
        /*000e*/ 	.short	(.L_4 - .L_3)
	.align		4
.L_3:
        /*0010*/ 	.word	index@(_Z14stress_computePf)
        /*0014*/ 	.word	0x00000000


	//----- nvinfo : EIATTR_REGCOUNT
	.align		4
.L_4:
        /*0018*/ 	.byte	0x04, 0x2f
        /*001a*/ 	.short	(.L_6 - .L_5)
	.align		4
.L_5:
        /*001c*/ 	.word	index@(_Z13stress_memoryPf)
        /*0020*/ 	.word	0x00000020


	//----- nvinfo : EIATTR_FRAME_SIZE
	.align		4
.L_6:
        /*0024*/ 	.byte	0x04, 0x11
        /*0026*/ 	.short	(.L_8 - .L_7)
	.align		4
.L_7:
        /*0028*/ 	.word	index@(_Z13stress_memoryPf)
        /*002c*/ 	.word	0x00000000


	//----- nvinfo : EIATTR_REGCOUNT
	.align		4
.L_8:
        /*0030*/ 	.byte	0x04, 0x2f
        /*0032*/ 	.short	(.L_10 - .L_9)
	.align		4
.L_9:
        /*0034*/ 	.word	index@(_Z16stress_schedulerPf)
        /*0038*/ 	.word	0x00000004


	//----- nvinfo : EIATTR_FRAME_SIZE
	.align		4
.L_10:
        /*003c*/ 	.byte	0x04, 0x11
        /*003e*/ 	.short	(.L_12 - .L_11)
	.align		4
.L_11:
        /*0040*/ 	.word	index@(_Z16stress_schedulerPf)
        /*0044*/ 	.word	0x00000000


	//----- nvinfo : EIATTR_REGCOUNT
	.align		4
.L_12:
        /*0048*/ 	.byte	0x04, 0x2f
        /*004a*/ 	.short	(.L_14 - .L_13)
	.align		4
.L_13:
        /*004c*/ 	.word	index@(_Z22stress_matrix_multiplyPfS_S_)
        /*0050*/ 	.word	0x00000020


	//----- nvinfo : EIATTR_FRAME_SIZE
	.align		4
.L_14:
        /*0054*/ 	.byte	0x04, 0x11
        /*0056*/ 	.short	(.L_16 - .L_15)
	.align		4
.L_15:
        /*0058*/ 	.word	index@(_Z22stress_matrix_multiplyPfS_S_)
        /*005c*/ 	.word	0x00000000


	//----- nvinfo : EIATTR_MIN_STACK_SIZE
	.align		4
.L_16:
        /*0060*/ 	.byte	0x04, 0x12
        /*0062*/ 	.short	(.L_18 - .L_17)
	.align		4
.L_17:
        /*0064*/ 	.word	index@(_Z22stress_matrix_multiplyPfS_S_)
        /*0068*/ 	.word	0x00000000


	//----- nvinfo : EIATTR_MIN_STACK_SIZE
	.align		4
.L_18:
        /*006c*/ 	.byte	0x04, 0x12
        /*006e*/ 	.short	(.L_20 - .L_19)
	.align		4
.L_19:
        /*0070*/ 	.word	index@(_Z16stress_schedulerPf)
        /*0074*/ 	.word	0x00000000


	//----- nvinfo : EIATTR_MIN_STACK_SIZE
	.align		4
.L_20:
        /*0078*/ 	.byte	0x04, 0x12
        /*007a*/ 	.short	(.L_22 - .L_21)
	.align		4
.L_21:
        /*007c*/ 	.word	index@(_Z13stress_memoryPf)
        /*0080*/ 	.word	0x00000000


	//----- nvinfo : EIATTR_MIN_STACK_SIZE
	.align		4
.L_22:
        /*0084*/ 	.byte	0x04, 0x12
        /*0086*/ 	.short	(.L_24 - .L_23)
	.align		4
.L_23:
        /*0088*/ 	.word	index@(_Z14stress_computePf)
        /*008c*/ 	.word	0x00000000
.L_24:


//--------------------- .nv.compat                --------------------------
	.section	.nv.compat,"",@"SHT_CUDA_COMPAT_INFO"
	.align	4
        /*0000*/ 	.byte	0x02, 0x09, 0x00, 0x00, 0x02, 0x02, 0x01, 0x00, 0x02, 0x05, 0x05, 0x00, 0x03, 0x07, 0x01, 0x01
        /*0010*/ 	.byte	0x02, 0x03, 0x00, 0x00, 0x02, 0x06, 0x01, 0x00, 0x04, 0x0b, 0x08, 0x00, 0x01, 0x00, 0x00, 0x00
        /*0020*/ 	.byte	0x00, 0x00, 0x00, 0x00


//--------------------- .nv.info._Z22stress_matrix_multiplyPfS_S_ --------------------------
	.section	.nv.info._Z22stress_matrix_multiplyPfS_S_,"",@"SHT_CUDA_INFO"
	.sectionflags	@""
	.align	4


	//----- nvinfo : EIATTR_CUDA_API_VERSION
	.align		4
        /*0000*/ 	.byte	0x04, 0x37
        /*0002*/ 	.short	(.L_26 - .L_25)
.L_25:
        /*0004*/ 	.word	0x00000082


	//----- nvinfo : EIATTR_KPARAM_INFO
	.align		4
.L_26:
        /*0008*/ 	.byte	0x04, 0x17
        /*000a*/ 	.short	(.L_28 - .L_27)
.L_27:
        /*000c*/ 	.word	0x00000000
        /*0010*/ 	.short	0x0002
        /*0012*/ 	.short	0x0010
        /*0014*/ 	.byte	0x00, 0xf5, 0x21, 0x00


	//----- nvinfo : EIATTR_KPARAM_INFO
	.align		4
.L_28:
        /*0018*/ 	.byte	0x04, 0x17
        /*001a*/ 	.short	(.L_30 - .L_29)
.L_29:
        /*001c*/ 	.word	0x00000000
        /*0020*/ 	.short	0x0001
        /*0022*/ 	.short	0x0008
        /*0024*/ 	.byte	0x00, 0xf5, 0x21, 0x00


	//----- nvinfo : EIATTR_KPARAM_INFO
	.align		4
.L_30:
        /*0028*/ 	.byte	0x04, 0x17
        /*002a*/ 	.short	(.L_32 - .L_31)
.L_31:
        /*002c*/ 	.word	0x00000000
        /*0030*/ 	.short	0x0000
        /*0032*/ 	.short	0x0000
        /*0034*/ 	.byte	0x00, 0xf5, 0x21, 0x00


	//----- nvinfo : EIATTR_SPARSE_MMA_MASK
	.align		4
.L_32:
        /*0038*/ 	.byte	0x03, 0x50
        /*003a*/ 	.short	0x0000


	//----- nvinfo : EIATTR_MAXREG_COUNT
	.align		4
        /*003c*/ 	.byte	0x03, 0x1b
        /*003e*/ 	.short	0x00ff


	//----- nvinfo : EIATTR_MERCURY_ISA_VERSION
	.align		4
        /*0040*/ 	.byte	0x03, 0x5f
        /*0042*/ 	.short	0x0101


	//----- nvinfo : EIATTR_VRC_CTA_INIT_COUNT
	.align		4
        /*0044*/ 	.byte	0x02, 0x4a
	.zero		1
	.zero		1


	//----- nvinfo : EIATTR_EXIT_INSTR_OFFSETS
	.align		4
        /*0048*/ 	.byte	0x04, 0x1c
        /*004a*/ 	.short	(.L_34 - .L_33)


	//   ....[0]....
.L_33:
        /*004c*/ 	.word	0x00000550


	//----- nvinfo : EIATTR_CBANK_PARAM_SIZE
	.align		4
.L_34:
        /*0050*/ 	.byte	0x03, 0x19
        /*0052*/ 	.short	0x0018


	//----- nvinfo : EIATTR_PARAM_CBANK
	.align		4
        /*0054*/ 	.byte	0x04, 0x0a
        /*0056*/ 	.short	(.L_36 - .L_35)
	.align		4
.L_35:
        /*0058*/ 	.word	index@(.nv.constant0._Z22stress_matrix_multiplyPfS_S_)
        /*005c*/ 	.short	0x0380
        /*005e*/ 	.short	0x0018


	//----- nvinfo : EIATTR_SW_WAR
	.align		4
.L_36:
        /*0060*/ 	.byte	0x04, 0x36
        /*0062*/ 	.short	(.L_38 - .L_37)
.L_37:
        /*0064*/ 	.word	0x00000008
.L_38:


//--------------------- .nv.info._Z16stress_schedulerPf --------------------------
	.section	.nv.info._Z16stress_schedulerPf,"",@"SHT_CUDA_INFO"
	.sectionflags	@""
	.align	4


	//----- nvinfo : EIATTR_CUDA_API_VERSION
	.align		4
        /*0000*/ 	.byte	0x04, 0x37
        /*0002*/ 	.short	(.L_40 - .L_39)
.L_39:
        /*0004*/ 	.word	0x00000082


	//----- nvinfo : EIATTR_KPARAM_INFO
	.align		4
.L_40:
        /*0008*/ 	.byte	0x04, 0x17
        /*000a*/ 	.short	(.L_42 - .L_41)
.L_41:
        /*000c*/ 	.word	0x00000000
        /*0010*/ 	.short	0x0000
        /*0012*/ 	.short	0x0000
        /*0014*/ 	.byte	0x00, 0xf5, 0x21, 0x00


	//----- nvinfo : EIATTR_SPARSE_MMA_MASK
	.align		4
.L_42:
        /*0018*/ 	.byte	0x03, 0x50
        /*001a*/ 	.short	0x0000


	//----- nvinfo : EIATTR_MAXREG_COUNT
	.align		4
        /*001c*/ 	.byte	0x03, 0x1b
        /*001e*/ 	.short	0x00ff


	//----- nvinfo : EIATTR_MERCURY_ISA_VERSION
	.align		4
        /*0020*/ 	.byte	0x03, 0x5f
        /*0022*/ 	.short	0x0101


	//----- nvinfo : EIATTR_VRC_CTA_INIT_COUNT
	.align		4
        /*0024*/ 	.byte	0x02, 0x4a
	.zero		1
	.zero		1


	//----- nvinfo : EIATTR_CBANK_PARAM_SIZE
	.align		4
        /*0028*/ 	.byte	0x03, 0x19
        /*002a*/ 	.short	0x0008


	//----- nvinfo : EIATTR_PARAM_CBANK
	.align		4
        /*002c*/ 	.byte	0x04, 0x0a
        /*002e*/ 	.short	(.L_44 - .L_43)
	.align		4
.L_43:
        /*0030*/ 	.word	index@(.nv.constant0._Z16stress_schedulerPf)
        /*0034*/ 	.short	0x0380
        /*0036*/ 	.short	0x0008


	//----- nvinfo : EIATTR_SW_WAR
	.align		4
.L_44:
        /*0038*/ 	.byte	0x04, 0x36
        /*003a*/ 	.short	(.L_46 - .L_45)
.L_45:
        /*003c*/ 	.word	0x00000008
.L_46:


//--------------------- .nv.info._Z13stress_memoryPf --------------------------
	.section	.nv.info._Z13stress_memoryPf,"",@"SHT_CUDA_INFO"
	.sectionflags	@""
	.align	4


	//----- nvinfo : EIATTR_CUDA_API_VERSION
	.align		4
        /*0000*/ 	.byte	0x04, 0x37
        /*0002*/ 	.short	(.L_48 - .L_47)
.L_47:
        /*0004*/ 	.word	0x00000082


	//----- nvinfo : EIATTR_KPARAM_INFO
	.align		4
.L_48:
        /*0008*/ 	.byte	0x04, 0x17
        /*000a*/ 	.short	(.L_50 - .L_49)
.L_49:
        /*000c*/ 	.word	0x00000000
        /*0010*/ 	.short	0x0000
        /*0012*/ 	.short	0x0000
        /*0014*/ 	.byte	0x00, 0xf5, 0x21, 0x00


	//----- nvinfo : EIATTR_SPARSE_MMA_MASK
	.align		4
.L_50:
        /*0018*/ 	.byte	0x03, 0x50
        /*001a*/ 	.short	0x0000


	//----- nvinfo : EIATTR_MAXREG_COUNT
	.align		4
        /*001c*/ 	.byte	0x03, 0x1b
        /*001e*/ 	.short	0x00ff


	//----- nvinfo : EIATTR_MERCURY_ISA_VERSION
	.align		4
        /*0020*/ 	.byte	0x03, 0x5f
        /*0022*/ 	.short	0x0101


	//----- nvinfo : EIATTR_VRC_CTA_INIT_COUNT
	.align		4
        /*0024*/ 	.byte	0x02, 0x4a
	.zero		1
	.zero		1


	//----- nvinfo : EIATTR_EXIT_INSTR_OFFSETS
	.align		4
        /*0028*/ 	.byte	0x04, 0x1c
        /*002a*/ 	.short	(.L_52 - .L_51)


	//   ....[0]....
.L_51:
        /*002c*/ 	.word	0x00000fc0


	//----- nvinfo : EIATTR_CBANK_PARAM_SIZE
	.align		4
.L_52:
        /*0030*/ 	.byte	0x03, 0x19
        /*0032*/ 	.short	0x0008


	//----- nvinfo : EIATTR_PARAM_CBANK
	.align		4
        /*0034*/ 	.byte	0x04, 0x0a
        /*0036*/ 	.short	(.L_54 - .L_53)
	.align		4
.L_53:
        /*0038*/ 	.word	index@(.nv.constant0._Z13stress_memoryPf)
        /*003c*/ 	.short	0x0380
        /*003e*/ 	.short	0x0008


	//----- nvinfo : EIATTR_SW_WAR
	.align		4
.L_54:
        /*0040*/ 	.byte	0x04, 0x36
        /*0042*/ 	.short	(.L_56 - .L_55)
.L_55:
        /*0044*/ 	.word	0x00000008
.L_56:


//--------------------- .nv.info._Z14stress_computePf --------------------------
	.section	.nv.info._Z14stress_computePf,"",@"SHT_CUDA_INFO"
	.sectionflags	@""
	.align	4


	//----- nvinfo : EIATTR_CUDA_API_VERSION
	.align		4
        /*0000*/ 	.byte	0x04, 0x37
        /*0002*/ 	.short	(.L_58 - .L_57)
.L_57:
        /*0004*/ 	.word	0x00000082


	//----- nvinfo : EIATTR_KPARAM_INFO
	.align		4
.L_58:
        /*0008*/ 	.byte	0x04, 0x17
        /*000a*/ 	.short	(.L_60 - .L_59)
.L_59:
        /*000c*/ 	.word	0x00000000
        /*0010*/ 	.short	0x0000
        /*0012*/ 	.short	0x0000
        /*0014*/ 	.byte	0x00, 0xf5, 0x21, 0x00


	//----- nvinfo : EIATTR_SPARSE_MMA_MASK
	.align		4
.L_60:
        /*0018*/ 	.byte	0x03, 0x50
        /*001a*/ 	.short	0x0000


	//----- nvinfo : EIATTR_MAXREG_COUNT
	.align		4
        /*001c*/ 	.byte	0x03, 0x1b
        /*001e*/ 	.short	0x00ff


	//----- nvinfo : EIATTR_MERCURY_ISA_VERSION
	.align		4
        /*0020*/ 	.byte	0x03, 0x5f
        /*0022*/ 	.short	0x0101


	//----- nvinfo : EIATTR_VRC_CTA_INIT_COUNT
	.align		4
        /*0024*/ 	.byte	0x02, 0x4a
	.zero		1
	.zero		1


	//----- nvinfo : EIATTR_EXIT_INSTR_OFFSETS
	.align		4
        /*0028*/ 	.byte	0x04, 0x1c
        /*002a*/ 	.short	(.L_62 - .L_61)


	//   ....[0]....
.L_61:
        /*002c*/ 	.word	0x00001200


	//----- nvinfo : EIATTR_CRS_STACK_SIZE
	.align		4
.L_62:
        /*0030*/ 	.byte	0x04, 0x1e
        /*0032*/ 	.short	(.L_64 - .L_63)
.L_63:
        /*0034*/ 	.word	0x00000000


	//----- nvinfo : EIATTR_CBANK_PARAM_SIZE
	.align		4
.L_64:
        /*0038*/ 	.byte	0x03, 0x19
        /*003a*/ 	.short	0x0008


	//----- nvinfo : EIATTR_PARAM_CBANK
	.align		4
        /*003c*/ 	.byte	0x04, 0x0a
        /*003e*/ 	.short	(.L_66 - .L_65)
	.align		4
.L_65:
        /*0040*/ 	.word	index@(.nv.constant0._Z14stress_computePf)
        /*0044*/ 	.short	0x0380
        /*0046*/ 	.short	0x0008


	//----- nvinfo : EIATTR_SW_WAR
	.align		4
.L_66:
        /*0048*/ 	.byte	0x04, 0x36
        /*004a*/ 	.short	(.L_68 - .L_67)
.L_67:
        /*004c*/ 	.word	0x00000008
.L_68:


//--------------------- .nv.callgraph             --------------------------
	.section	.nv.callgraph,"",@"SHT_CUDA_CALLGRAPH"
	.align	4
	.sectionentsize	8
	.align		4
        /*0000*/ 	.word	0x00000000
	.align		4
        /*0004*/ 	.word	0xffffffff
	.align		4
        /*0008*/ 	.word	0x00000000
	.align		4
        /*000c*/ 	.word	0xfffffffe
	.align		4
        /*0010*/ 	.word	0x00000000
	.align		4
        /*0014*/ 	.word	0xfffffffd
	.align		4
        /*0018*/ 	.word	0x00000000
	.align		4
        /*001c*/ 	.word	0xfffffffc


//--------------------- .nv.constant4             --------------------------
	.section	.nv.constant4,"a",@progbits
	.align	8
	.align		8
.nv.constant4:
        /*0000*/ 	.dword	__cudart_i2opi_f


//--------------------- .text._Z22stress_matrix_multiplyPfS_S_ --------------------------
	.section	.text._Z22stress_matrix_multiplyPfS_S_,"ax",@progbits
	.align	128
        .global         _Z22stress_matrix_multiplyPfS_S_
        .type           _Z22stress_matrix_multiplyPfS_S_,@function
        .size           _Z22stress_matrix_multiplyPfS_S_,(.L_x_17 - _Z22stress_matrix_multiplyPfS_S_)
        .other          _Z22stress_matrix_multiplyPfS_S_,@"STO_CUDA_ENTRY STV_DEFAULT"
_Z22stress_matrix_multiplyPfS_S_:
.text._Z22stress_matrix_multiplyPfS_S_:
[----:B------:R-:W-:Y:S01]  /*0000*/  LDC R1, c[0x0][0x37c] ;  /* 0x0000df00ff017b82 */ /* 0x000fe20000000800 */
[----:B------:R-:W0:Y:S07]  /*0010*/  S2R R2, SR_TID.Y ;  /* 0x0000000000027919 */ /* 0x000e2e0000002200 */
[----:B------:R-:W1:Y:S01]  /*0020*/  LDC R6, c[0x0][0x360] ;  /* 0x0000d800ff067b82 */ /* 0x000e620000000800 */
[----:B------:R-:W2:Y:S01]  /*0030*/  LDCU.128 UR8, c[0x0][0x380] ;  /* 0x00007000ff0877ac */ /* 0x000ea20008000c00 */
[----:B------:R-:W-:Y:S01]  /*0040*/  HFMA2 R3, -RZ, RZ, 0, 0 ;  /* 0x00000000ff037431 */ /* 0x000fe200000001ff */
[----:B------:R-:W1:Y:S01]  /*0050*/  S2R R7, SR_TID.X ;  /* 0x0000000000077919 */ /* 0x000e620000002100 */
[----:B------:R-:W-:Y:S01]  /*0060*/  MOV R14, RZ ;  /* 0x000000ff000e7202 */ /* 0x000fe20000000f00 */
[----:B------:R-:W3:Y:S03]  /*0070*/  LDCU.64 UR12, c[0x0][0x358] ;  /* 0x00006b00ff0c77ac */ /* 0x000ee60008000a00 */
[----:B------:R-:W0:Y:S08]  /*0080*/  S2UR UR7, SR_CTAID.Y ;  /* 0x00000000000779c3 */ /* 0x000e300000002600 */
[----:B------:R-:W0:Y:S01]  /*0090*/  LDC R9, c[0x0][0x364] ;  /* 0x0000d900ff097b82 */ /* 0x000e220000000800 */
[----:B--2---:R-:W-:-:S04]  /*00a0*/  UIADD3 UR5, UP0, UPT, UR8, 0x20, URZ ;  /* 0x0000002008057890 */ /* 0x004fc8000ff1e0ff */
[----:B------:R-:W-:-:S03]  /*00b0*/  UIADD3.X UR6, UPT, UPT, URZ, UR9, URZ, UP0, !UPT ;  /* 0x00000009ff067290 */ /* 0x000fc600087fe4ff */
[----:B------:R-:W1:Y:S01]  /*00c0*/  S2UR UR4, SR_CTAID.X ;  /* 0x00000000000479c3 */ /* 0x000e620000002500 */
[----:B0-----:R-:W-:-:S03]  /*00d0*/  IMAD.WIDE.U32 R4, R9, UR7, R2 ;  /* 0x0000000709047c25 */ /* 0x001fc6000f8e0002 */
[----:B------:R-:W-:Y:S01]  /*00e0*/  LEA R0, P0, R4, UR10, 0x2 ;  /* 0x0000000a04007c11 */ /* 0x000fe2000f8010ff */
[----:B-1----:R-:W-:-:S03]  /*00f0*/  IMAD R6, R6, UR4, R7 ;  /* 0x0000000406067c24 */ /* 0x002fc6000f8e0207 */
[----:B------:R-:W-:Y:S01]  /*0100*/  IADD3 R0, P1, PT, R0, 0x8000, RZ ;  /* 0x0000800000007810 */ /* 0x000fe20007f3e0ff */
[----:B------:R-:W-:Y:S01]  /*0110*/  IMAD R7, R9, UR7, R2 ;  /* 0x0000000709077c24 */ /* 0x000fe2000f8e0202 */
[----:B------:R-:W-:Y:S01]  /*0120*/  LEA.HI.X R3, R4, UR11, R5, 0x2, P0 ;  /* 0x0000000b04037c11 */ /* 0x000fe200080f1405 */
[----:B------:R-:W-:Y:S01]  /*0130*/  UMOV UR4, URZ ;  /* 0x000000ff00047c82 */ /* 0x000fe20008000000 */
[----:B------:R-:W-:Y:S02]  /*0140*/  SHF.L.U32 R6, R6, 0xa, RZ ;  /* 0x0000000a06067819 */ /* 0x000fe400000006ff */
[----:B------:R-:W-:Y:S02]  /*0150*/  IADD3.X R3, PT, PT, RZ, R3, RZ, P1, !PT ;  /* 0x00000003ff037210 */ /* 0x000fe40000ffe4ff */
[----:B---3--:R-:W-:-:S07]  /*0160*/  MOV R8, R6 ;  /* 0x0000000600087202 */ /* 0x008fce0000000f00 */
.L_x_0:
[----:B------:R-:W-:Y:S02]  /*0170*/  MOV R4, UR5 ;  /* 0x0000000500047c02 */ /* 0x000fe40008000f00 */
[----:B------:R-:W-:Y:S02]  /*0180*/  MOV R5, UR6 ;  /* 0x0000000600057c02 */ /* 0x000fe40008000f00 */
[----:B------:R-:W-:Y:S01]  /*0190*/  MOV R2, R0 ;  /* 0x0000000000027202 */ /* 0x000fe20000000f00 */
[----:B------:R-:W-:-:S04]  /*01a0*/  IMAD.WIDE R4, R8, 0x4, R4 ;  /* 0x0000000408047825 */ /* 0x000fc800078e0204 */
[----:B------:R-:W2:Y:S04]  /*01b0*/  LDG.E R16, desc[UR12][R2.64+-0x8000] ;  /* 0xff80000c02107981 */ /* 0x000ea8000c1e1900 */
[----:B------:R-:W2:Y:S04]  /*01c0*/  LDG.E R15, desc[UR12][R4.64+-0x20] ;  /* 0xffffe00c040f7981 */ /* 0x000ea8000c1e1900 */
[----:B------:R-:W3:Y:S04]  /*01d0*/  LDG.E R25, desc[UR12][R2.64+-0x7000] ;  /* 0xff90000c02197981 */ /* 0x000ee8000c1e1900 */
[----:B------:R-:W3:Y:S04]  /*01e0*/  LDG.E R24, desc[UR12][R4.64+-0x1c] ;  /* 0xffffe40c04187981 */ /* 0x000ee8000c1e1900 */
[----:B------:R-:W4:Y:S04]  /*01f0*/  LDG.E R18, desc[UR12][R2.64+-0x6000] ;  /* 0xffa0000c02127981 */ /* 0x000f28000c1e1900 */
[----:B------:R-:W4:Y:S04]  /*0200*/  LDG.E R19, desc[UR12][R4.64+-0x18] ;  /* 0xffffe80c04137981 */ /* 0x000f28000c1e1900 */
[----:B------:R-:W5:Y:S04]  /*0210*/  LDG.E R20, desc[UR12][R2.64+-0x5000] ;  /* 0xffb0000c02147981 */ /* 0x000f68000c1e1900 */
        /* <DEDUP_REMOVED lines=11> */
[----:B------:R-:W5:Y:S01]  /*02d0*/  LDG.E R27, desc[UR12][R2.64+0x7000] ;  /* 0x0070000c021b7981 */ /* 0x000f62000c1e1900 */
[----:B--2---:R-:W-:-:S03]  /*02e0*/  FFMA R15, R15, R16, R14 ;  /* 0x000000100f0f7223 */ /* 0x004fc6000000000e */
[----:B------:R-:W2:Y:S04]  /*02f0*/  LDG.E R16, desc[UR12][R4.64] ;  /* 0x0000000c04107981 */ /* 0x000ea8000c1e1900 */
[----:B------:R-:W2:Y:S01]  /*0300*/  LDG.E R14, desc[UR12][R4.64+0x4] ;  /* 0x0000040c040e7981 */ /* 0x000ea2000c1e1900 */
[----:B---3--:R-:W-:-:S03]  /*0310*/  FFMA R24, R24, R25, R15 ;  /* 0x0000001918187223 */ /* 0x008fc6000000000f */
[----:B------:R-:W3:Y:S01]  /*0320*/  LDG.E R15, desc[UR12][R2.64+0x1000] ;  /* 0x0010000c020f7981 */ /* 0x000ee2000c1e1900 */
[----:B----4-:R-:W-:-:S03]  /*0330*/  FFMA R24, R19, R18, R24 ;  /* 0x0000001213187223 */ /* 0x010fc60000000018 */
[----:B------:R-:W4:Y:S04]  /*0340*/  LDG.E R19, desc[UR12][R2.64+0x2000] ;  /* 0x0020000c02137981 */ /* 0x000f28000c1e1900 */
[----:B------:R-:W4:Y:S01]  /*0350*/  LDG.E R18, desc[UR12][R4.64+0x8] ;  /* 0x0000080c04127981 */ /* 0x000f22000c1e1900 */
[----:B-----5:R-:W-:-:S03]  /*0360*/  FFMA R24, R21, R20, R24 ;  /* 0x0000001415187223 */ /* 0x020fc60000000018 */
[----:B------:R-:W5:Y:S04]  /*0370*/  LDG.E R21, desc[UR12][R2.64+0x3000] ;  /* 0x0030000c02157981 */ /* 0x000f68000c1e1900 */
[----:B------:R-:W5:Y:S01]  /*0380*/  LDG.E R20, desc[UR12][R4.64+0xc] ;  /* 0x00000c0c04147981 */ /* 0x000f62000c1e1900 */
[----:B------:R-:W-:-:S03]  /*0390*/  FFMA R25, R23, R22, R24 ;  /* 0x0000001617197223 */ /* 0x000fc60000000018 */
[----:B------:R-:W5:Y:S04]  /*03a0*/  LDG.E R22, desc[UR12][R2.64+0x4000] ;  /* 0x0040000c02167981 */ /* 0x000f68000c1e1900 */
[----:B------:R-:W5:Y:S01]  /*03b0*/  LDG.E R23, desc[UR12][R4.64+0x10] ;  /* 0x0000100c04177981 */ /* 0x000f62000c1e1900 */
[----:B------:R-:W-:-:S03]  /*03c0*/  FFMA R29, R12, R13, R25 ;  /* 0x0000000d0c1d7223 */ /* 0x000fc60000000019 */
[----:B------:R-:W5:Y:S04]  /*03d0*/  LDG.E R25, desc[UR12][R2.64+0x5000] ;  /* 0x0050000c02197981 */ /* 0x000f68000c1e1900 */
[----:B------:R-:W5:Y:S04]  /*03e0*/  LDG.E R24, desc[UR12][R4.64+0x14] ;  /* 0x0000140c04187981 */ /* 0x000f68000c1e1900 */
[----:B------:R0:W5:Y:S04]  /*03f0*/  LDG.E R12, desc[UR12][R2.64+0x6000] ;  /* 0x0060000c020c7981 */ /* 0x000168000c1e1900 */
[----:B------:R-:W5:Y:S01]  /*0400*/  LDG.E R13, desc[UR12][R4.64+0x18] ;  /* 0x0000180c040d7981 */ /* 0x000f62000c1e1900 */
[----:B------:R-:W-:-:S04]  /*0410*/  FFMA R0, R0, R9, R29 ;  /* 0x0000000900007223 */ /* 0x000fc8000000001d */
[----:B------:R-:W-:Y:S01]  /*0420*/  FFMA R11, R11, R10, R0 ;  /* 0x0000000a0b0b7223 */ /* 0x000fe20000000000 */
[----:B------:R-:W-:-:S04]  /*0430*/  UIADD3 UR4, UPT, UPT, UR4, 0x10, URZ ;  /* 0x0000001004047890 */ /* 0x000fc8000fffe0ff */
[----:B------:R-:W-:Y:S01]  /*0440*/  UISETP.NE.AND UP0, UPT, UR4, 0x400, UPT ;  /* 0x000004000400788c */ /* 0x000fe2000bf05270 */
[----:B------:R-:W-:Y:S02]  /*0450*/  IADD3 R0, P0, PT, R2, 0x10000, RZ ;  /* 0x0001000002007810 */ /* 0x000fe40007f1e0ff */
[----:B------:R-:W-:Y:S02]  /*0460*/  IADD3 R8, PT, PT, R8, 0x10, RZ ;  /* 0x0000001008087810 */ /* 0x000fe40007ffe0ff */
[----:B0-----:R-:W-:Y:S01]  /*0470*/  IADD3.X R3, PT, PT, RZ, R3, RZ, P0, !PT ;  /* 0x00000003ff037210 */ /* 0x001fe200007fe4ff */
[----:B--2---:R-:W-:-:S04]  /*0480*/  FFMA R11, R16, R17, R11 ;  /* 0x00000011100b7223 */ /* 0x004fc8000000000b */
[----:B---3--:R-:W-:-:S04]  /*0490*/  FFMA R11, R14, R15, R11 ;  /* 0x0000000f0e0b7223 */ /* 0x008fc8000000000b */
[----:B----4-:R-:W-:-:S04]  /*04a0*/  FFMA R11, R18, R19, R11 ;  /* 0x00000013120b7223 */ /* 0x010fc8000000000b */
[----:B-----5:R-:W-:-:S04]  /*04b0*/  FFMA R20, R20, R21, R11 ;  /* 0x0000001514147223 */ /* 0x020fc8000000000b */
[----:B------:R-:W-:-:S04]  /*04c0*/  FFMA R23, R23, R22, R20 ;  /* 0x0000001617177223 */ /* 0x000fc80000000014 */
[----:B------:R-:W-:-:S04]  /*04d0*/  FFMA R24, R24, R25, R23 ;  /* 0x0000001918187223 */ /* 0x000fc80000000017 */
[----:B------:R-:W-:-:S04]  /*04e0*/  FFMA R13, R13, R12, R24 ;  /* 0x0000000c0d0d7223 */ /* 0x000fc80000000018 */
[----:B------:R-:W-:Y:S01]  /*04f0*/  FFMA R14, R26, R27, R13 ;  /* 0x0000001b1a0e7223 */ /* 0x000fe2000000000d */
[----:B------:R-:W-:Y:S06]  /*0500*/  BRA.U UP0, `(.L_x_0) ;  /* 0xfffffffd00187547 */ /* 0x000fec000b83ffff */
[----:B------:R-:W0:Y:S01]  /*0510*/  LDC.64 R2, c[0x0][0x390] ;  /* 0x0000e400ff027b82 */ /* 0x000e220000000a00 */
[----:B------:R-:W-:-:S05]  /*0520*/  IADD3 R7, PT, PT, R7, R6, RZ ;  /* 0x0000000607077210 */ /* 0x000fca0007ffe0ff */
[----:B0-----:R-:W-:-:S05]  /*0530*/  IMAD.WIDE R2, R7, 0x4, R2 ;  /* 0x0000000407027825 */ /* 0x001fca00078e0202 */
[----:B------:R-:W-:Y:S01]  /*0540*/  STG.E desc[UR12][R2.64], R14 ;  /* 0x0000000e02007986 */ /* 0x000fe2000c10190c */
[----:B------:R-:W-:Y:S05]  /*0550*/  EXIT ;  /* 0x000000000000794d */ /* 0x000fea0003800000 */
.L_x_1:
[----:B------:R-:W-:-:S00]  /*0560*/  BRA `(.L_x_1) ;  /* 0xfffffffc00fc7947 */ /* 0x000fc0000383ffff */
[----:B------:R-:W-:-:S00]  /*0570*/  NOP ;  /* 0x0000000000007918 */ /* 0x000fc00000000000 */
        /* <DEDUP_REMOVED lines=8> */
.L_x_17:


//--------------------- .text._Z16stress_schedulerPf --------------------------
	.section	.text._Z16stress_schedulerPf,"ax",@progbits
	.align	128
        .global         _Z16stress_schedulerPf
        .type           _Z16stress_schedulerPf,@function
        .size           _Z16stress_schedulerPf,(.L_x_18 - _Z16stress_schedulerPf)
        .other          _Z16stress_schedulerPf,@"STO_CUDA_ENTRY STV_DEFAULT"
_Z16stress_schedulerPf:
.text._Z16stress_schedulerPf:
[----:B------:R-:W-:Y:S01]  /*0000*/  LDC R1, c[0x0][0x37c] ;  /* 0x0000df00ff017b82 */ /* 0x000fe20000000800 */
[----:B------:R-:W-:Y:S05]  /*0010*/  BPT.TRAP 0x1 ;  /* 0x000000040000795c */ /* 0x000fea0000300000 */
.L_x_2:
        /* <DEDUP_REMOVED lines=14> */
.L_x_18:


//--------------------- .text._Z13stress_memoryPf --------------------------
	.section	.text._Z13stress_memoryPf,"ax",@progbits
	.align	128
        .global         _Z13stress_memoryPf
        .type           _Z13stress_memoryPf,@function
        .size           _Z13stress_memoryPf,(.L_x_19 - _Z13stress_memoryPf)
        .other          _Z13stress_memoryPf,@"STO_CUDA_ENTRY STV_DEFAULT"
_Z13stress_memoryPf:
.text._Z13stress_memoryPf:
[----:B------:R-:W-:Y:S01]  /*0000*/  LDC R1, c[0x0][0x37c] ;  /* 0x0000df00ff017b82 */ /* 0x000fe20000000800 */
[----:B------:R-:W0:Y:S01]  /*0010*/  S2R R0, SR_TID.X ;  /* 0x0000000000007919 */ /* 0x000e220000002100 */
[----:B------:R-:W1:Y:S06]  /*0020*/  LDCU.64 UR4, c[0x0][0x380] ;  /* 0x00007000ff0477ac */ /* 0x000e6c0008000a00 */
[----:B------:R-:W0:Y:S01]  /*0030*/  S2UR UR8, SR_CTAID.X ;  /* 0x00000000000879c3 */ /* 0x000e220000002500 */
[----:B------:R-:W2:Y:S07]  /*0040*/  LDCU.64 UR6, c[0x0][0x358] ;  /* 0x00006b00ff0677ac */ /* 0x000eae0008000a00 */
[----:B------:R-:W0:Y:S01]  /*0050*/  LDC R9, c[0x0][0x360] ;  /* 0x0000d800ff097b82 */ /* 0x000e220000000800 */
[----:B-1----:R-:W-:-:S04]  /*0060*/  UIADD3 UR4, UP0, UPT, UR4, 0x100, URZ ;  /* 0x0000010004047890 */ /* 0x002fc8000ff1e0ff */
[----:B------:R-:W-:Y:S02]  /*0070*/  UIADD3.X UR5, UPT, UPT, URZ, UR5, URZ, UP0, !UPT ;  /* 0x00000005ff057290 */ /* 0x000fe400087fe4ff */
[----:B------:R-:W-:-:S04]  /*0080*/  MOV R2, UR4 ;  /* 0x0000000400027c02 */ /* 0x000fc80008000f00 */
[----:B------:R-:W-:Y:S01]  /*0090*/  MOV R3, UR5 ;  /* 0x0000000500037c02 */ /* 0x000fe20008000f00 */
[----:B0-----:R-:W-:-:S04]  /*00a0*/  IMAD R9, R9, UR8, R0 ;  /* 0x0000000809097c24 */ /* 0x001fc8000f8e0200 */
[----:B------:R-:W-:-:S05]  /*00b0*/  IMAD.WIDE R12, R9, 0x4, R2 ;  /* 0x00000004090c7825 */ /* 0x000fca00078e0202 */
[----:B--2---:R-:W2:Y:S04]  /*00c0*/  LDG.E R17, desc[UR6][R12.64+-0x100] ;  /* 0xffff00060c117981 */ /* 0x004ea8000c1e1900 */
[----:B------:R-:W3:Y:S04]  /*00d0*/  LDG.E R0, desc[UR6][R12.64+-0xc0] ;  /* 0xffff40060c007981 */ /* 0x000ee8000c1e1900 */
[----:B------:R-:W4:Y:S04]  /*00e0*/  LDG.E R10, desc[UR6][R12.64+-0x80] ;  /* 0xffff80060c0a7981 */ /* 0x000f28000c1e1900 */
[----:B------:R-:W5:Y:S04]  /*00f0*/  LDG.E R16, desc[UR6][R12.64+-0x40] ;  /* 0xffffc0060c107981 */ /* 0x000f68000c1e1900 */
[----:B------:R-:W5:Y:S01]  /*0100*/  LDG.E R21, desc[UR6][R12.64] ;  /* 0x000000060c157981 */ /* 0x000f62000c1e1900 */
[----:B------:R-:W-:-:S03]  /*0110*/  IADD3 R5, PT, PT, R9, 0x80, RZ ;  /* 0x0000008009057810 */ /* 0x000fc60007ffe0ff */
[----:B------:R-:W5:Y:S04]  /*0120*/  LDG.E R26, desc[UR6][R12.64+0x40] ;  /* 0x000040060c1a7981 */ /* 0x000f68000c1e1900 */
[----:B------:R-:W5:Y:S01]  /*0130*/  LDG.E R20, desc[UR6][R12.64+0x80] ;  /* 0x000080060c147981 */ /* 0x000f62000c1e1900 */
[----:B------:R-:W-:-:S03]  /*0140*/  IMAD.WIDE R4, R5, 0x4, R2 ;  /* 0x0000000405047825 */ /* 0x000fc600078e0202 */
[----:B------:R-:W5:Y:S04]  /*0150*/  LDG.E R19, desc[UR6][R12.64+0xc0] ;  /* 0x0000c0060c137981 */ /* 0x000f68000c1e1900 */
[----:B------:R-:W5:Y:S04]  /*0160*/  LDG.E R25, desc[UR6][R4.64+-0x100] ;  /* 0xffff000604197981 */ /* 0x000f68000c1e1900 */
[----:B------:R-:W5:Y:S04]  /*0170*/  LDG.E R24, desc[UR6][R4.64+-0xc0] ;  /* 0xffff400604187981 */ /* 0x000f68000c1e1900 */
[----:B------:R-:W5:Y:S04]  /*0180*/  LDG.E R23, desc[UR6][R4.64+-0x80] ;  /* 0xffff800604177981 */ /* 0x000f68000c1e1900 */
[----:B------:R-:W5:Y:S04]  /*0190*/  LDG.E R18, desc[UR6][R4.64+-0x40] ;  /* 0xffffc00604127981 */ /* 0x000f68000c1e1900 */
[----:B------:R-:W5:Y:S01]  /*01a0*/  LDG.E R22, desc[UR6][R4.64] ;  /* 0x0000000604167981 */ /* 0x000f62000c1e1900 */
[----:B------:R-:W-:-:S03]  /*01b0*/  IADD3 R7, PT, PT, R9, 0x100, RZ ;  /* 0x0000010009077810 */ /* 0x000fc60007ffe0ff */
[----:B------:R-:W5:Y:S04]  /*01c0*/  LDG.E R8, desc[UR6][R4.64+0x40] ;  /* 0x0000400604087981 */ /* 0x000f68000c1e1900 */
[----:B------:R-:W5:Y:S01]  /*01d0*/  LDG.E R15, desc[UR6][R4.64+0x80] ;  /* 0x00008006040f7981 */ /* 0x000f62000c1e1900 */
[----:B------:R-:W-:-:S03]  /*01e0*/  IMAD.WIDE R6, R7, 0x4, R2 ;  /* 0x0000000407067825 */ /* 0x000fc600078e0202 */
[----:B------:R0:W5:Y:S04]  /*01f0*/  LDG.E R14, desc[UR6][R4.64+0xc0] ;  /* 0x0000c006040e7981 */ /* 0x000168000c1e1900 */
[----:B------:R-:W5:Y:S04]  /*0200*/  LDG.E R13, desc[UR6][R6.64+-0x100] ;  /* 0xffff0006060d7981 */ /* 0x000f68000c1e1900 */
[----:B------:R-:W5:Y:S04]  /*0210*/  LDG.E R12, desc[UR6][R6.64+-0xc0] ;  /* 0xffff4006060c7981 */ /* 0x000f68000c1e1900 */
[----:B------:R-:W5:Y:S01]  /*0220*/  LDG.E R11, desc[UR6][R6.64+-0x80] ;  /* 0xffff8006060b7981 */ /* 0x000f62000c1e1900 */
[----:B------:R-:W-:Y:S01]  /*0230*/  IADD3 R29, PT, PT, R9, 0x180, RZ ;  /* 0x00000180091d7810 */ /* 0x000fe20007ffe0ff */
[----:B--2---:R-:W-:-:S04]  /*0240*/  FADD R17, RZ, R17 ;  /* 0x00000011ff117221 */ /* 0x004fc80000000000 */
[----:B---3--:R-:W-:Y:S02]  /*0250*/  FADD R17, R17, R0 ;  /* 0x0000000011117221 */ /* 0x008fe40000000000 */
[----:B------:R-:W2:Y:S02]  /*0260*/  LDG.E R0, desc[UR6][R6.64+-0x40] ;  /* 0xffffc00606007981 */ /* 0x000ea4000c1e1900 */
[----:B----4-:R-:W-:Y:S02]  /*0270*/  FADD R17, R17, R10 ;  /* 0x0000000a11117221 */ /* 0x010fe40000000000 */
[----:B------:R-:W3:Y:S02]  /*0280*/  LDG.E R10, desc[UR6][R6.64] ;  /* 0x00000006060a7981 */ /* 0x000ee4000c1e1900 */
[----:B-----5:R-:W-:Y:S02]  /*0290*/  FADD R16, R17, R16 ;  /* 0x0000001011107221 */ /* 0x020fe40000000000 */
[----:B------:R-:W4:Y:S02]  /*02a0*/  LDG.E R17, desc[UR6][R6.64+0x40] ;  /* 0x0000400606117981 */ /* 0x000f24000c1e1900 */
[----:B0-----:R-:W-:-:S02]  /*02b0*/  FADD R5, R16, R21 ;  /* 0x0000001510057221 */ /* 0x001fc40000000000 */
[----:B------:R-:W5:Y:S02]  /*02c0*/  LDG.E R16, desc[UR6][R6.64+0x80] ;  /* 0x0000800606107981 */ /* 0x000f64000c1e1900 */
[----:B------:R-:W-:Y:S01]  /*02d0*/  FADD R27, R5, R26 ;  /* 0x0000001a051b7221 */ /* 0x000fe20000000000 */
[----:B------:R-:W-:Y:S01]  /*02e0*/  IMAD.WIDE R4, R29, 0x4, R2 ;  /* 0x000000041d047825 */ /* 0x000fe200078e0202 */
[----:B------:R0:W5:Y:S03]  /*02f0*/  LDG.E R21, desc[UR6][R6.64+0xc0] ;  /* 0x0000c00606157981 */ /* 0x000166000c1e1900 */
[----:B------:R-:W-:Y:S02]  /*0300*/  FADD R26, R27, R20 ;  /* 0x000000141b1a7221 */ /* 0x000fe40000000000 */
[----:B------:R-:W5:Y:S02]  /*0310*/  LDG.E R20, desc[UR6][R4.64+-0x100] ;  /* 0xffff000604147981 */ /* 0x000f64000c1e1900 */
[----:B------:R-:W-:-:S02]  /*0320*/  FADD R26, R26, R19 ;  /* 0x000000131a1a7221 */ /* 0x000fc40000000000 */
[----:B------:R-:W5:Y:S02]  /*0330*/  LDG.E R19, desc[UR6][R4.64+-0xc0] ;  /* 0xffff400604137981 */ /* 0x000f64000c1e1900 */
[----:B------:R-:W-:Y:S02]  /*0340*/  FADD R27, R26, R25 ;  /* 0x000000191a1b7221 */ /* 0x000fe40000000000 */
[----:B------:R-:W5:Y:S02]  /*0350*/  LDG.E R25, desc[UR6][R4.64+-0x80] ;  /* 0xffff800604197981 */ /* 0x000f64000c1e1900 */
[----:B------:R-:W-:Y:S02]  /*0360*/  FADD R26, R27, R24 ;  /* 0x000000181b1a7221 */ /* 0x000fe40000000000 */
[----:B------:R-:W5:Y:S02]  /*0370*/  LDG.E R24, desc[UR6][R4.64+-0x40] ;  /* 0xffffc00604187981 */ /* 0x000f64000c1e1900 */
[----:B0-----:R-:W-:-:S02]  /*0380*/  FADD R7, R26, R23 ;  /* 0x000000171a077221 */ /* 0x001fc40000000000 */
[----:B------:R-:W5:Y:S01]  /*0390*/  LDG.E R27, desc[UR6][R4.64] ;  /* 0x00000006041b7981 */ /* 0x000f62000c1e1900 */
[----:B------:R-:W-:Y:S01]  /*03a0*/  IADD3 R6, PT, PT, R9, 0x200, RZ ;  /* 0x0000020009067810 */ /* 0x000fe20007ffe0ff */
[----:B------:R-:W-:Y:S02]  /*03b0*/  FADD R7, R7, R18 ;  /* 0x0000001207077221 */ /* 0x000fe40000000000 */
[----:B------:R-:W5:Y:S02]  /*03c0*/  LDG.E R26, desc[UR6][R4.64+0x40] ;  /* 0x00004006041a7981 */ /* 0x000f64000c1e1900 */
[----:B------:R-:W-:Y:S02]  /*03d0*/  FADD R29, R7, R22 ;  /* 0x00000016071d7221 */ /* 0x000fe40000000000 */
[----:B------:R-:W5:Y:S01]  /*03e0*/  LDG.E R23, desc[UR6][R4.64+0x80] ;  /* 0x0000800604177981 */ /* 0x000f62000c1e1900 */
[----:B------:R-:W-:-:S04]  /*03f0*/  IMAD.WIDE R6, R6, 0x4, R2 ;  /* 0x0000000406067825 */ /* 0x000fc800078e0202 */
[----:B------:R-:W-:Y:S01]  /*0400*/  FADD R18, R29, R8 ;  /* 0x000000081d127221 */ /* 0x000fe20000000000 */
[----:B------:R-:W5:Y:S03]  /*0410*/  LDG.E R28, desc[UR6][R4.64+0xc0] ;  /* 0x0000c006041c7981 */ /* 0x000f66000c1e1900 */
[----:B------:R-:W-:Y:S01]  /*0420*/  FADD R29, R18, R15 ;  /* 0x0000000f121d7221 */ /* 0x000fe20000000000 */
[----:B------:R-:W5:Y:S03]  /*0430*/  LDG.E R8, desc[UR6][R6.64+-0x100] ;  /* 0xffff000606087981 */ /* 0x000f66000c1e1900 */
[----:B------:R-:W-:Y:S01]  /*0440*/  FADD R18, R29, R14 ;  /* 0x0000000e1d127221 */ /* 0x000fe20000000000 */
[----:B------:R-:W5:Y:S03]  /*0450*/  LDG.E R15, desc[UR6][R6.64+-0xc0] ;  /* 0xffff4006060f7981 */ /* 0x000f66000c1e1900 */
[----:B------:R-:W-:Y:S01]  /*0460*/  FADD R13, R18, R13 ;  /* 0x0000000d120d7221 */ /* 0x000fe20000000000 */
[----:B------:R-:W5:Y:S03]  /*0470*/  LDG.E R14, desc[UR6][R6.64+-0x80] ;  /* 0xffff8006060e7981 */ /* 0x000f66000c1e1900 */
[----:B------:R-:W-:Y:S01]  /*0480*/  FADD R12, R13, R12 ;  /* 0x0000000c0d0c7221 */ /* 0x000fe20000000000 */
[----:B------:R-:W5:Y:S04]  /*0490*/  LDG.E R4, desc[UR6][R6.64+-0x40] ;  /* 0xffffc00606047981 */ /* 0x000f68000c1e1900 */
[----:B------:R-:W5:Y:S01]  /*04a0*/  LDG.E R5, desc[UR6][R6.64] ;  /* 0x0000000606057981 */ /* 0x000f62000c1e1900 */
[----:B------:R-:W-:-:S03]  /*04b0*/  FADD R29, R12, R11 ;  /* 0x0000000b0c1d7221 */ /* 0x000fc60000000000 */
[----:B------:R-:W5:Y:S04]  /*04c0*/  LDG.E R12, desc[UR6][R6.64+0x40] ;  /* 0x00004006060c7981 */ /* 0x000f68000c1e1900 */
[----:B------:R-:W5:Y:S04]  /*04d0*/  LDG.E R11, desc[UR6][R6.64+0x80] ;  /* 0x00008006060b7981 */ /* 0x000f68000c1e1900 */
[----:B------:R-:W5:Y:S01]  /*04e0*/  LDG.E R13, desc[UR6][R6.64+0xc0] ;  /* 0x0000c006060d7981 */ /* 0x000f62000c1e1900 */
[----:B------:R-:W-:Y:S01]  /*04f0*/  UMOV UR4, 0x28 ;  /* 0x0000002800047882 */ /* 0x000fe20000000000 */
[----:B--2---:R-:W-:-:S04]  /*0500*/  FADD R29, R29, R0 ;  /* 0x000000001d1d7221 */ /* 0x004fc80000000000 */
[----:B---3--:R-:W-:-:S04]  /*0510*/  FADD R10, R29, R10 ;  /* 0x0000000a1d0a7221 */ /* 0x008fc80000000000 */
[----:B----4-:R-:W-:-:S04]  /*0520*/  FADD R17, R10, R17 ;  /* 0x000000110a117221 */ /* 0x010fc80000000000 */
[----:B-----5:R-:W-:-:S04]  /*0530*/  FADD R16, R17, R16 ;  /* 0x0000001011107221 */ /* 0x020fc80000000000 */
[----:B------:R-:W-:-:S04]  /*0540*/  FADD R21, R16, R21 ;  /* 0x0000001510157221 */ /* 0x000fc80000000000 */
        /* <DEDUP_REMOVED lines=14> */
[----:B------:R-:W-:Y:S01]  /*0630*/  FADD R12, R12, R11 ;  /* 0x0000000b0c0c7221 */ /* 0x000fe20000000000 */
[----:B------:R-:W-:-:S03]  /*0640*/  IADD3 R11, PT, PT, R9, 0x280, RZ ;  /* 0x00000280090b7810 */ /* 0x000fc60007ffe0ff */
[----:B------:R-:W-:-:S07]  /*0650*/  FADD R15, R12, R13 ;  /* 0x0000000d0c0f7221 */ /* 0x000fce0000000000 */
.L_x_3:
[----:B------:R-:W-:-:S05]  /*0660*/  IMAD.WIDE R4, R11, 0x4, R2 ;  /* 0x000000040b047825 */ /* 0x000fca00078e0202 */
[----:B------:R-:W2:Y:S04]  /*0670*/  LDG.E R24, desc[UR6][R4.64+-0x100] ;  /* 0xffff000604187981 */ /* 0x000ea8000c1e1900 */
[----:B------:R-:W3:Y:S04]  /*0680*/  LDG.E R18, desc[UR6][R4.64+-0xc0] ;  /* 0xffff400604127981 */ /* 0x000ee8000c1e1900 */
[----:B------:R-:W4:Y:S04]  /*0690*/  LDG.E R20, desc[UR6][R4.64+-0x80] ;  /* 0xffff800604147981 */ /* 0x000f28000c1e1900 */
[----:B------:R-:W5:Y:S04]  /*06a0*/  LDG.E R14, desc[UR6][R4.64+-0x40] ;  /* 0xffffc006040e7981 */ /* 0x000f68000c1e1900 */
[----:B------:R-:W5:Y:S04]  /*06b0*/  LDG.E R19, desc[UR6][R4.64] ;  /* 0x0000000604137981 */ /* 0x000f68000c1e1900 */
[----:B------:R-:W5:Y:S01]  /*06c0*/  LDG.E R13, desc[UR6][R4.64+0x40] ;  /* 0x00004006040d7981 */ /* 0x000f62000c1e1900 */
[----:B------:R-:W-:-:S03]  /*06d0*/  IADD3 R7, PT, PT, R11, 0x80, RZ ;  /* 0x000000800b077810 */ /* 0x000fc60007ffe0ff */
[----:B------:R-:W5:Y:S02]  /*06e0*/  LDG.E R10, desc[UR6][R4.64+0x80] ;  /* 0x00008006040a7981 */ /* 0x000f64000c1e1900 */
[----:B------:R-:W-:Y:S02]  /*06f0*/  IMAD.WIDE R6, R7, 0x4, R2 ;  /* 0x0000000407067825 */ /* 0x000fe400078e0202 */
[----:B------:R0:W5:Y:S04]  /*0700*/  LDG.E R17, desc[UR6][R4.64+0xc0] ;  /* 0x0000c00604117981 */ /* 0x000168000c1e1900 */
        /* <DEDUP_REMOVED lines=8> */
[----:B0-----:R-:W-:-:S03]  /*0790*/  IMAD.WIDE R4, R21, 0x4, R2 ;  /* 0x0000000415047825 */ /* 0x001fc600078e0202 */
[----:B------:R0:W5:Y:S04]  /*07a0*/  LDG.E R21, desc[UR6][R6.64+0xc0] ;  /* 0x0000c00606157981 */ /* 0x000168000c1e1900 */
[----:B------:R-:W5:Y:S04]  /*07b0*/  LDG.E R23, desc[UR6][R4.64+-0x100] ;  /* 0xffff000604177981 */ /* 0x000f68000c1e1900 */
[----:B------:R-:W5:Y:S04]  /*07c0*/  LDG.E R26, desc[UR6][R4.64+-0xc0] ;  /* 0xffff4006041a7981 */ /* 0x000f68000c1e1900 */
[----:B------:R-:W5:Y:S01]  /*07d0*/  LDG.E R25, desc[UR6][R4.64+-0x80] ;  /* 0xffff800604197981 */ /* 0x000f62000c1e1900 */
[----:B0-----:R-:W-:-:S05]  /*07e0*/  IADD3 R7, PT, PT, R11, 0x180, RZ ;  /* 0x000001800b077810 */ /* 0x001fca0007ffe0ff */
[----:B------:R-:W-:-:S04]  /*07f0*/  IMAD.WIDE R6, R7, 0x4, R2 ;  /* 0x0000000407067825 */ /* 0x000fc800078e0202 */
[----:B--2---:R-:W-:Y:S02]  /*0800*/  FADD R15, R24, R15 ;  /* 0x0000000f180f7221 */ /* 0x004fe40000000000 */
[----:B------:R-:W2:Y:S02]  /*0810*/  LDG.E R24, desc[UR6][R4.64+-0x40] ;  /* 0xffffc00604187981 */ /* 0x000ea4000c1e1900 */
[----:B---3--:R-:W-:Y:S02]  /*0820*/  FADD R15, R15, R18 ;  /* 0x000000120f0f7221 */ /* 0x008fe40000000000 */
[----:B------:R-:W3:Y:S02]  /*0830*/  LDG.E R18, desc[UR6][R4.64] ;  /* 0x0000000604127981 */ /* 0x000ee4000c1e1900 */
[----:B----4-:R-:W-:Y:S02]  /*0840*/  FADD R15, R15, R20 ;  /* 0x000000140f0f7221 */ /* 0x010fe40000000000 */
[----:B------:R-:W4:Y:S02]  /*0850*/  LDG.E R20, desc[UR6][R4.64+0x40] ;  /* 0x0000400604147981 */ /* 0x000f24000c1e1900 */
[----:B-----5:R-:W-:-:S02]  /*0860*/  FADD R29, R15, R14 ;  /* 0x0000000e0f1d7221 */ /* 0x020fc40000000000 */
[----:B------:R-:W5:Y:S02]  /*0870*/  LDG.E R15, desc[UR6][R4.64+0x80] ;  /* 0x00008006040f7981 */ /* 0x000f64000c1e1900 */
[----:B------:R-:W-:Y:S02]  /*0880*/  FADD R19, R29, R19 ;  /* 0x000000131d137221 */ /* 0x000fe40000000000 */
[----:B------:R0:W5:Y:S02]  /*0890*/  LDG.E R14, desc[UR6][R4.64+0xc0] ;  /* 0x0000c006040e7981 */ /* 0x000164000c1e1900 */
        /* <DEDUP_REMOVED lines=9> */
[----:B------:R-:W5:Y:S02]  /*0930*/  LDG.E R17, desc[UR6][R6.64+-0x40] ;  /* 0xffffc00606117981 */ /* 0x000f64000c1e1900 */
[----:B------:R-:W-:Y:S02]  /*0940*/  FADD R5, R5, R16 ;  /* 0x0000001005057221 */ /* 0x000fe40000000000 */
[----:B------:R-:W5:Y:S02]  /*0950*/  LDG.E R0, desc[UR6][R6.64] ;  /* 0x0000000606007981 */ /* 0x000f64000c1e1900 */
[----:B------:R-:W-:Y:S02]  /*0960*/  FADD R4, R5, R8 ;  /* 0x0000000805047221 */ /* 0x000fe40000000000 */
[----:B------:R-:W5:Y:S01]  /*0970*/  LDG.E R8, desc[UR6][R6.64+0x40] ;  /* 0x0000400606087981 */ /* 0x000f62000c1e1900 */
[----:B------:R-:W-:Y:S01]  /*0980*/  IADD3 R5, PT, PT, R11, 0x200, RZ ;  /* 0x000002000b057810 */ /* 0x000fe20007ffe0ff */
[----:B------:R-:W-:-:S02]  /*0990*/  FADD R27, R4, R27 ;  /* 0x0000001b041b7221 */ /* 0x000fc40000000000 */
[----:B------:R0:W5:Y:S02]  /*09a0*/  LDG.E R16, desc[UR6][R6.64+0x80] ;  /* 0x0000800606107981 */ /* 0x000164000c1e1900 */
[----:B------:R-:W-:Y:S01]  /*09b0*/  FADD R27, R27, R28 ;  /* 0x0000001c1b1b7221 */ /* 0x000fe20000000000 */
[----:B------:R-:W-:-:S04]  /*09c0*/  IMAD.WIDE R4, R5, 0x4, R2 ;  /* 0x0000000405047825 */ /* 0x000fc800078e0202 */
[----:B------:R-:W-:Y:S02]  /*09d0*/  FADD R28, R27, R22 ;  /* 0x000000161b1c7221 */ /* 0x000fe40000000000 */
        /* <DEDUP_REMOVED lines=8> */
[----:B------:R-:W5:Y:S01]  /*0a60*/  LDG.E R25, desc[UR6][R4.64] ;  /* 0x0000000604197981 */ /* 0x000f62000c1e1900 */
[----:B------:R-:W-:-:S03]  /*0a70*/  IADD3 R29, PT, PT, R11, 0x280, RZ ;  /* 0x000002800b1d7810 */ /* 0x000fc60007ffe0ff */
[----:B------:R-:W5:Y:S04]  /*0a80*/  LDG.E R27, desc[UR6][R4.64+0x40] ;  /* 0x00004006041b7981 */ /* 0x000f68000c1e1900 */
[----:B------:R-:W5:Y:S01]  /*0a90*/  LDG.E R28, desc[UR6][R4.64+0xc0] ;  /* 0x0000c006041c7981 */ /* 0x000f62000c1e1900 */
[----:B--2---:R-:W-:-:S03]  /*0aa0*/  FADD R7, R7, R24 ;  /* 0x0000001807077221 */ /* 0x004fc60000000000 */
[----:B------:R0:W2:Y:S01]  /*0ab0*/  LDG.E R24, desc[UR6][R4.64+0x80] ;  /* 0x0000800604187981 */ /* 0x0000a2000c1e1900 */
[----:B---3--:R-:W-:-:S04]  /*0ac0*/  FADD R7, R7, R18 ;  /* 0x0000001207077221 */ /* 0x008fc80000000000 */
[----:B----4-:R-:W-:Y:S01]  /*0ad0*/  FADD R20, R7, R20 ;  /* 0x0000001407147221 */ /* 0x010fe20000000000 */
[----:B------:R-:W-:-:S04]  /*0ae0*/  IMAD.WIDE R6, R29, 0x4, R2 ;  /* 0x000000041d067825 */ /* 0x000fc800078e0202 */
[----:B-----5:R-:W-:Y:S02]  /*0af0*/  FADD R29, R20, R15 ;  /* 0x0000000f141d7221 */ /* 0x020fe40000000000 */
[----:B------:R-:W3:Y:S02]  /*0b00*/  LDG.E R15, desc[UR6][R6.64+-0x100] ;  /* 0xffff0006060f7981 */ /* 0x000ee4000c1e1900 */
[----:B------:R-:W-:Y:S02]  /*0b10*/  FADD R18, R29, R14 ;  /* 0x0000000e1d127221 */ /* 0x000fe40000000000 */
[----:B------:R-:W4:Y:S02]  /*0b20*/  LDG.E R14, desc[UR6][R6.64+-0xc0] ;  /* 0xffff4006060e7981 */ /* 0x000f24000c1e1900 */
[----:B------:R-:W-:Y:S02]  /*0b30*/  FADD R29, R18, R13 ;  /* 0x0000000d121d7221 */ /* 0x000fe40000000000 */
[----:B------:R-:W5:Y:S04]  /*0b40*/  LDG.E R18, desc[UR6][R6.64+-0x80] ;  /* 0xffff800606127981 */ /* 0x000f68000c1e1900 */
[----:B------:R-:W5:Y:S01]  /*0b50*/  LDG.E R13, desc[UR6][R6.64+-0x40] ;  /* 0xffffc006060d7981 */ /* 0x000f62000c1e1900 */
[----:B------:R-:W-:-:S03]  /*0b60*/  FADD R29, R29, R10 ;  /* 0x0000000a1d1d7221 */ /* 0x000fc60000000000 */
[----:B------:R-:W5:Y:S01]  /*0b70*/  LDG.E R10, desc[UR6][R6.64] ;  /* 0x00000006060a7981 */ /* 0x000f62000c1e1900 */
[----:B------:R-:W-:-:S04]  /*0b80*/  FADD R12, R29, R12 ;  /* 0x0000000c1d0c7221 */ /* 0x000fc80000000000 */
[----:B------:R-:W-:Y:S01]  /*0b90*/  FADD R17, R12, R17 ;  /* 0x000000110c117221 */ /* 0x000fe20000000000 */
[----:B0-----:R-:W-:Y:S01]  /*0ba0*/  IADD3 R5, PT, PT, R11, 0x300, RZ ;  /* 0x000003000b057810 */ /* 0x001fe20007ffe0ff */
[----:B------:R-:W5:Y:S02]  /*0bb0*/  LDG.E R12, desc[UR6][R6.64+0xc0] ;  /* 0x0000c006060c7981 */ /* 0x000f64000c1e1900 */
[----:B------:R-:W-:Y:S02]  /*0bc0*/  FADD R17, R17, R0 ;  /* 0x0000000011117221 */ /* 0x000fe40000000000 */
[----:B------:R-:W5:Y:S02]  /*0bd0*/  LDG.E R0, desc[UR6][R6.64+0x40] ;  /* 0x0000400606007981 */ /* 0x000f64000c1e1900 */
[----:B------:R-:W-:Y:S02]  /*0be0*/  FADD R17, R17, R8 ;  /* 0x0000000811117221 */ /* 0x000fe40000000000 */
[----:B------:R0:W5:Y:S01]  /*0bf0*/  LDG.E R8, desc[UR6][R6.64+0x80] ;  /* 0x0000800606087981 */ /* 0x000162000c1e1900 */
[----:B------:R-:W-:-:S04]  /*0c00*/  IMAD.WIDE R4, R5, 0x4, R2 ;  /* 0x0000000405047825 */ /* 0x000fc800078e0202 */
[----:B------:R-:W-:-:S04]  /*0c10*/  FADD R16, R17, R16 ;  /* 0x0000001011107221 */ /* 0x000fc80000000000 */
[----:B------:R-:W-:Y:S01]  /*0c20*/  FADD R19, R16, R19 ;  /* 0x0000001310137221 */ /* 0x000fe20000000000 */
[----:B------:R-:W5:Y:S04]  /*0c30*/  LDG.E R17, desc[UR6][R4.64+-0xc0] ;  /* 0xffff400604117981 */ /* 0x000f68000c1e1900 */
[----:B------:R-:W5:Y:S01]  /*0c40*/  LDG.E R16, desc[UR6][R4.64+-0x100] ;  /* 0xffff000604107981 */ /* 0x000f62000c1e1900 */
[----:B------:R-:W-:-:S03]  /*0c50*/  FADD R22, R19, R22 ;  /* 0x0000001613167221 */ /* 0x000fc60000000000 */
[----:B------:R-:W5:Y:S01]  /*0c60*/  LDG.E R19, desc[UR6][R4.64+-0x80] ;  /* 0xffff800604137981 */ /* 0x000f62000c1e1900 */
[----:B------:R-:W-:-:S03]  /*0c70*/  FADD R22, R22, R21 ;  /* 0x0000001516167221 */ /* 0x000fc60000000000 */
[----:B------:R-:W5:Y:S01]  /*0c80*/  LDG.E R20, desc[UR6][R4.64+-0x40] ;  /* 0xffffc00604147981 */ /* 0x000f62000c1e1900 */
[----:B------:R-:W-:Y:S01]  /*0c90*/  FADD R23, R22, R23 ;  /* 0x0000001716177221 */ /* 0x000fe20000000000 */
[----:B0-----:R-:W-:Y:S02]  /*0ca0*/  IADD3 R7, PT, PT, R11, 0x380, RZ ;  /* 0x000003800b077810 */ /* 0x001fe40007ffe0ff */
[----:B------:R-:W5:Y:S01]  /*0cb0*/  LDG.E R22, desc[UR6][R4.64+0x40] ;  /* 0x0000400604167981 */ /* 0x000f62000c1e1900 */
[----:B------:R-:W-:-:S03]  /*0cc0*/  FADD R6, R23, R26 ;  /* 0x0000001a17067221 */ /* 0x000fc60000000000 */
[----:B------:R-:W5:Y:S01]  /*0cd0*/  LDG.E R23, desc[UR6][R4.64] ;  /* 0x0000000604177981 */ /* 0x000f62000c1e1900 */
[----:B------:R-:W-:-:S03]  /*0ce0*/  FADD R6, R6, R25 ;  /* 0x0000001906067221 */ /* 0x000fc60000000000 */
[----:B------:R-:W5:Y:S01]  /*0cf0*/  LDG.E R21, desc[UR6][R4.64+0x80] ;  /* 0x0000800604157981 */ /* 0x000f62000c1e1900 */
[----:B------:R-:W-:Y:S01]  /*0d00*/  FADD R27, R6, R27 ;  /* 0x0000001b061b7221 */ /* 0x000fe20000000000 */
[----:B------:R-:W-:Y:S02]  /*0d10*/  IMAD.WIDE R6, R7, 0x4, R2 ;  /* 0x0000000407067825 */ /* 0x000fe400078e0202 */
[----:B------:R-:W5:Y:S04]  /*0d20*/  LDG.E R26, desc[UR6][R4.64+0xc0] ;  /* 0x0000c006041a7981 */ /* 0x000f68000c1e1900 */
[----:B------:R-:W5:Y:S04]  /*0d30*/  LDG.E R25, desc[UR6][R6.64+-0xc0] ;  /* 0xffff400606197981 */ /* 0x000f68000c1e1900 */
[----:B------:R-:W5:Y:S04]  /*0d40*/  LDG.E R4, desc[UR6][R6.64+-0x40] ;  /* 0xffffc00606047981 */ /* 0x000f68000c1e1900 */
[----:B------:R-:W5:Y:S01]  /*0d50*/  LDG.E R5, desc[UR6][R6.64] ;  /* 0x0000000606057981 */ /* 0x000f62000c1e1900 */
[----:B--2---:R-:W-:-:S03]  /*0d60*/  FADD R27, R27, R24 ;  /* 0x000000181b1b7221 */ /* 0x004fc60000000000 */
[----:B------:R-:W2:Y:S01]  /*0d70*/  LDG.E R24, desc[UR6][R6.64+-0x100] ;  /* 0xffff000606187981 */ /* 0x000ea2000c1e1900 */
[----:B------:R-:W-:-:S04]  /*0d80*/  FADD R28, R27, R28 ;  /* 0x0000001c1b1c7221 */ /* 0x000fc80000000000 */
[----:B---3--:R-:W-:Y:S02]  /*0d90*/  FADD R27, R28, R15 ;  /* 0x0000000f1c1b7221 */ /* 0x008fe40000000000 */
[----:B------:R-:W3:Y:S02]  /*0da0*/  LDG.E R15, desc[UR6][R6.64+-0x80] ;  /* 0xffff8006060f7981 */ /* 0x000ee4000c1e1900 */
[----:B----4-:R-:W-:Y:S02]  /*0db0*/  FADD R27, R27, R14 ;  /* 0x0000000e1b1b7221 */ /* 0x010fe40000000000 */
[----:B------:R-:W4:Y:S02]  /*0dc0*/  LDG.E R14, desc[UR6][R6.64+0x40] ;  /* 0x00004006060e7981 */ /* 0x000f24000c1e1900 */
[----:B-----5:R-:W-:-:S04]  /*0dd0*/  FADD R18, R27, R18 ;  /* 0x000000121b127221 */ /* 0x020fc80000000000 */
[----:B------:R-:W-:Y:S02]  /*0de0*/  FADD R27, R18, R13 ;  /* 0x0000000d121b7221 */ /* 0x000fe40000000000 */
[----:B------:R-:W5:Y:S04]  /*0df0*/  LDG.E R13, desc[UR6][R6.64+0x80] ;  /* 0x00008006060d7981 */ /* 0x000f68000c1e1900 */
[----:B------:R-:W5:Y:S01]  /*0e00*/  LDG.E R18, desc[UR6][R6.64+0xc0] ;  /* 0x0000c00606127981 */ /* 0x000f62000c1e1900 */
        /* <DEDUP_REMOVED lines=12> */
[----:B------:R-:W-:-:S04]  /*0ed0*/  UIADD3 UR4, UPT, UPT, UR4, 0x40, URZ ;  /* 0x0000004004047890 */ /* 0x000fc8000fffe0ff */
[----:B------:R-:W-:Y:S01]  /*0ee0*/  UISETP.NE.AND UP0, UPT, UR4, 0x3e8, UPT ;  /* 0x000003e80400788c */ /* 0x000fe2000bf05270 */
[----:B------:R-:W-:Y:S01]  /*0ef0*/  IADD3 R11, PT, PT, R11, 0x400, RZ ;  /* 0x000004000b0b7810 */ /* 0x000fe20007ffe0ff */
[----:B--2---:R-:W-:-:S04]  /*0f00*/  FADD R24, R24, R21 ;  /* 0x0000001518187221 */ /* 0x004fc80000000000 */
[----:B------:R-:W-:-:S04]  /*0f10*/  FADD R24, R24, R25 ;  /* 0x0000001918187221 */ /* 0x000fc80000000000 */
[----:B---3--:R-:W-:-:S04]  /*0f20*/  FADD R15, R24, R15 ;  /* 0x0000000f180f7221 */ /* 0x008fc80000000000 */
[----:B------:R-:W-:-:S04]  /*0f30*/  FADD R4, R15, R4 ;  /* 0x000000040f047221 */ /* 0x000fc80000000000 */
[----:B------:R-:W-:-:S04]  /*0f40*/  FADD R5, R4, R5 ;  /* 0x0000000504057221 */ /* 0x000fc80000000000 */
[----:B----4-:R-:W-:-:S04]  /*0f50*/  FADD R14, R5, R14 ;  /* 0x0000000e050e7221 */ /* 0x010fc80000000000 */
[----:B-----5:R-:W-:-:S04]  /*0f60*/  FADD R13, R14, R13 ;  /* 0x0000000d0e0d7221 */ /* 0x020fc80000000000 */
[----:B------:R-:W-:Y:S01]  /*0f70*/  FADD R15, R13, R18 ;  /* 0x000000120d0f7221 */ /* 0x000fe20000000000 */
[----:B------:R-:W-:Y:S06]  /*0f80*/  BRA.U UP0, `(.L_x_3) ;  /* 0xfffffff500b47547 */ /* 0x000fec000b83ffff */
[----:B------:R-:W0:Y:S02]  /*0f90*/  LDC.64 R2, c[0x0][0x380] ;  /* 0x0000e000ff027b82 */ /* 0x000e240000000a00 */
[----:B0-----:R-:W-:-:S05]  /*0fa0*/  IMAD.WIDE R2, R9, 0x4, R2 ;  /* 0x0000000409027825 */ /* 0x001fca00078e0202 */
[----:B------:R-:W-:Y:S01]  /*0fb0*/  STG.E desc[UR6][R2.64], R15 ;  /* 0x0000000f02007986 */ /* 0x000fe2000c101906 */
[----:B------:R-:W-:Y:S05]  /*0fc0*/  EXIT ;  /* 0x000000000000794d */ /* 0x000fea0003800000 */
.L_x_4:
        /* <DEDUP_REMOVED lines=11> */
.L_x_19:


//--------------------- .text._Z14stress_computePf --------------------------
	.section	.text._Z14stress_computePf,"ax",@progbits
	.align	128
        .global         _Z14stress_computePf
        .type           _Z14stress_computePf,@function
        .size           _Z14stress_computePf,(.L_x_20 - _Z14stress_computePf)
        .other          _Z14stress_computePf,@"STO_CUDA_ENTRY STV_DEFAULT"
_Z14stress_computePf:
.text._Z14stress_computePf:
[----:B------:R-:W-:Y:S01]  /*0000*/  LDC R1, c[0x0][0x37c] ;  /* 0x0000df00ff017b82 */ /* 0x000fe20000000800 */
[----:B------:R-:W0:Y:S07]  /*0010*/  S2R R0, SR_TID.X ;  /* 0x0000000000007919 */ /* 0x000e2e0000002100 */
[----:B------:R-:W0:Y:S01]  /*0020*/  S2UR UR4, SR_CTAID.X ;  /* 0x00000000000479c3 */ /* 0x000e220000002500 */
[----:B------:R-:W1:Y:S07]  /*0030*/  LDCU.64 UR8, c[0x0][0x358] ;  /* 0x00006b00ff0877ac */ /* 0x000e6e0008000a00 */
[----:B------:R-:W0:Y:S08]  /*0040*/  LDC R3, c[0x0][0x360] ;  /* 0x0000d800ff037b82 */ /* 0x000e300000000800 */
[----:B------:R-:W2:Y:S01]  /*0050*/  LDC.64 R14, c[0x0][0x380] ;  /* 0x0000e000ff0e7b82 */ /* 0x000ea20000000a00 */
[----:B0-----:R-:W-:-:S04]  /*0060*/  IMAD R3, R3, UR4, R0 ;  /* 0x0000000403037c24 */ /* 0x001fc8000f8e0200 */
[----:B--2---:R-:W-:-:S05]  /*0070*/  IMAD.WIDE R14, R3, 0x4, R14 ;  /* 0x00000004030e7825 */ /* 0x004fca00078e020e */
[----:B-1----:R-:W2:Y:S01]  /*0080*/  LDG.E R4, desc[UR8][R14.64] ;  /* 0x000000080e047981 */ /* 0x002ea2000c1e1900 */
[----:B------:R-:W-:Y:S02]  /*0090*/  IMAD.MOV.U32 R3, RZ, RZ, 0x3bbb989d ;  /* 0x3bbb989dff037424 */ /* 0x000fe400078e00ff */
[----:B------:R-:W-:Y:S02]  /*00a0*/  HFMA2 R8, -RZ, RZ, 1.5048828125, 33.21875 ;  /* 0x3e055027ff087431 */ /* 0x000fe400000001ff */
[----:B------:R-:W-:Y:S01]  /*00b0*/  IMAD.MOV.U32 R5, RZ, RZ, 0x437c0000 ;  /* 0x437c0000ff057424 */ /* 0x000fe200078e00ff */
[----:B------:R-:W-:Y:S01]  /*00c0*/  UMOV UR4, URZ ;  /* 0x000000ff00047c82 */ /* 0x000fe20008000000 */
[----:B------:R-:W-:Y:S02]  /*00d0*/  IMAD.MOV.U32 R27, RZ, RZ, RZ ;  /* 0x000000ffff1b7224 */ /* 0x000fe400078e00ff */
[C---:B--2---:R-:W-:Y:S01]  /*00e0*/  FFMA.SAT R0, R4.reuse, R3, 0.5 ;  /* 0x3f00000004007423 */ /* 0x044fe20000002003 */
[----:B------:R-:W-:-:S03]  /*00f0*/  FSETP.GEU.AND P0, PT, R4, 1.175494350822287508e-38, PT ;  /* 0x008000000400780b */ /* 0x000fc60003f0e000 */
[----:B------:R-:W-:Y:S01]  /*0100*/  FFMA.RM R2, R0, R5, 12582913 ;  /* 0x4b40000100027423 */ /* 0x000fe20000004005 */
[----:B------:R-:W-:Y:S01]  /*0110*/  FMUL R0, R4, 3.141590118408203125 ;  /* 0x40490fd004007820 */ /* 0x000fe20000400000 */
[----:B------:R-:W-:Y:S02]  /*0120*/  FSEL R9, RZ, -23, P0 ;  /* 0xc1b80000ff097808 */ /* 0x000fe40000000000 */
[----:B------:R-:W-:Y:S01]  /*0130*/  FADD R3, R2, -12583039 ;  /* 0xcb40007f02037421 */ /* 0x000fe20000000000 */
[----:B------:R-:W-:Y:S01]  /*0140*/  FMUL R6, R0, 0.63661974668502807617 ;  /* 0x3f22f98300067820 */ /* 0x000fe20000400000 */
[----:B------:R-:W-:Y:S01]  /*0150*/  IMAD.SHL.U32 R7, R2, 0x800000, RZ ;  /* 0x0080000002077824 */ /* 0x000fe200078e00ff */
[----:B------:R-:W-:Y:S01]  /*0160*/  FSETP.GE.AND P1, PT, |R0|, 105615, PT ;  /* 0x47ce47800000780b */ /* 0x000fe20003f26200 */
[----:B------:R-:W-:-:S03]  /*0170*/  FFMA R3, R4, 1.4426950216293334961, -R3 ;  /* 0x3fb8aa3b04037823 */ /* 0x000fc60000000803 */
[----:B------:R-:W0:Y:S01]  /*0180*/  F2I.NTZ R6, R6 ;  /* 0x0000000600067305 */ /* 0x000e220000203100 */
[C---:B------:R-:W-:Y:S01]  /*0190*/  FFMA R5, R4.reuse, 1.925963033500011079e-08, R3 ;  /* 0x32a5706004057823 */ /* 0x040fe20000000003 */
[----:B------:R-:W-:-:S04]  /*01a0*/  @!P0 FMUL R4, R4, 8388608 ;  /* 0x4b00000004048820 */ /* 0x000fc80000400000 */
[C---:B------:R-:W-:Y:S01]  /*01b0*/  VIADD R3, R4.reuse, 0xc0d55555 ;  /* 0xc0d5555504037836 */ /* 0x040fe20000000000 */
[C---:B------:R-:W-:Y:S01]  /*01c0*/  ISETP.GT.U32.AND P0, PT, R4.reuse, 0x7f7fffff, PT ;  /* 0x7f7fffff0400780c */ /* 0x040fe20003f04070 */
[----:B------:R1:W2:Y:S01]  /*01d0*/  MUFU.EX2 R10, R5 ;  /* 0x00000005000a7308 */ /* 0x0002a20000000800 */
[----:B------:R-:W-:Y:S02]  /*01e0*/  FSETP.NEU.AND P2, PT, R4, RZ, PT ;  /* 0x000000ff0400720b */ /* 0x000fe40003f4d000 */
[----:B------:R-:W-:-:S04]  /*01f0*/  LOP3.LUT R11, R3, 0xff800000, RZ, 0xc0, !PT ;  /* 0xff800000030b7812 */ /* 0x000fc800078ec0ff */
[----:B------:R-:W-:Y:S01]  /*0200*/  I2FP.F32.S32 R12, R11 ;  /* 0x0000000b000c7245 */ /* 0x000fe20000201400 */
[----:B------:R-:W-:Y:S01]  /*0210*/  IMAD.IADD R3, R4, 0x1, -R11 ;  /* 0x0000000104037824 */ /* 0x000fe200078e0a0b */
[--C-:B-1----:R-:W-:Y:S01]  /*0220*/  SHF.R.U32.HI R5, RZ, 0x17, R0.reuse ;  /* 0x00000017ff057819 */ /* 0x102fe20000011600 */
[----:B------:R-:W-:Y:S02]  /*0230*/  IMAD.MOV.U32 R11, RZ, RZ, 0x7f800000 ;  /* 0x7f800000ff0b7424 */ /* 0x000fe400078e00ff */
[----:B------:R-:W-:Y:S01]  /*0240*/  FADD R13, R3, -1 ;  /* 0xbf800000030d7421 */ /* 0x000fe20000000000 */
[----:B0-----:R-:W-:Y:S01]  /*0250*/  I2FP.F32.S32 R3, R6 ;  /* 0x0000000600037245 */ /* 0x001fe20000201400 */
[----:B------:R-:W-:Y:S01]  /*0260*/  FFMA R9, R12, 1.1920928955078125e-07, R9 ;  /* 0x340000000c097823 */ /* 0x000fe20000000009 */
[----:B------:R-:W-:Y:S01]  /*0270*/  SEL R6, R6, RZ, !P1 ;  /* 0x000000ff06067207 */ /* 0x000fe20004800000 */
[----:B------:R-:W-:Y:S02]  /*0280*/  FFMA R8, R13, -R8, 0.14084610342979431152 ;  /* 0x3e1039f60d087423 */ /* 0x000fe40000000808 */
[----:B------:R-:W-:-:S02]  /*0290*/  FFMA R2, R3, -1.5707962512969970703, R0 ;  /* 0xbfc90fda03027823 */ /* 0x000fc40000000000 */
[----:B------:R-:W-:-:S04]  /*02a0*/  FFMA R8, R13, R8, -0.12148627638816833496 ;  /* 0xbdf8cdcc0d087423 */ /* 0x000fc80000000008 */
[----:B------:R-:W-:-:S04]  /*02b0*/  FFMA R8, R13, R8, 0.13980610668659210205 ;  /* 0x3e0f29550d087423 */ /* 0x000fc80000000008 */
[----:B------:R-:W-:-:S04]  /*02c0*/  FFMA R8, R13, R8, -0.16684235632419586182 ;  /* 0xbe2ad8b90d087423 */ /* 0x000fc80000000008 */
[----:B------:R-:W-:-:S04]  /*02d0*/  FFMA R8, R13, R8, 0.20012299716472625732 ;  /* 0x3e4ced0b0d087423 */ /* 0x000fc80000000008 */
[----:B------:R-:W-:-:S04]  /*02e0*/  FFMA R8, R13, R8, -0.24999669194221496582 ;  /* 0xbe7fff220d087423 */ /* 0x000fc80000000008 */
[----:B------:R-:W-:-:S04]  /*02f0*/  FFMA R8, R13, R8, 0.33333182334899902344 ;  /* 0x3eaaaa780d087423 */ /* 0x000fc80000000008 */
[----:B------:R-:W-:-:S04]  /*0300*/  FFMA R8, R13, R8, -0.5 ;  /* 0xbf0000000d087423 */ /* 0x000fc80000000008 */
[----:B------:R-:W-:Y:S01]  /*0310*/  FMUL R16, R13, R8 ;  /* 0x000000080d107220 */ /* 0x000fe20000400000 */
[----:B------:R-:W-:Y:S01]  /*0320*/  FFMA R8, R3, -7.5497894158615963534e-08, R2 ;  /* 0xb3a2216803087823 */ /* 0x000fe20000000002 */
[----:B--2---:R-:W-:Y:S01]  /*0330*/  FMUL R2, R7, R10 ;  /* 0x0000000a07027220 */ /* 0x004fe20000400000 */
[----:B------:R-:W-:Y:S01]  /*0340*/  LOP3.LUT R7, R5, 0xe0, RZ, 0xc0, !PT ;  /* 0x000000e005077812 */ /* 0x000fe200078ec0ff */
[----:B------:R-:W-:Y:S01]  /*0350*/  FFMA R16, R13, R16, R13 ;  /* 0x000000100d107223 */ /* 0x000fe2000000000d */
[----:B------:R-:W-:Y:S01]  /*0360*/  FFMA R3, R3, -5.3903029534742383927e-15, R8 ;  /* 0xa7c234c503037823 */ /* 0x000fe20000000008 */
[----:B------:R-:W-:Y:S01]  /*0370*/  IMAD.SHL.U32 R8, R0, 0x100, RZ ;  /* 0x0000010000087824 */ /* 0x000fe200078e00ff */
[----:B------:R-:W-:Y:S01]  /*0380*/  IADD3 R7, PT, PT, R7, -0x80, RZ ;  /* 0xffffff8007077810 */ /* 0x000fe20007ffe0ff */
[----:B------:R-:W-:Y:S01]  /*0390*/  FFMA R16, R9, 0.69314718246459960938, R16 ;  /* 0x3f31721809107823 */ /* 0x000fe20000000010 */
[----:B------:R-:W-:Y:S01]  /*03a0*/  @P0 FFMA R16, R4, R11, +INF ;  /* 0x7f80000004100423 */ /* 0x000fe2000000000b */
[----:B------:R-:W-:Y:S01]  /*03b0*/  FSETP.EQ.OR P0, PT, |R0|, +INF , !P1 ;  /* 0x7f8000000000780b */ /* 0x000fe20004f02600 */
[----:B------:R-:W-:Y:S01]  /*03c0*/  @P1 FMUL R3, RZ, R0 ;  /* 0x00000000ff031220 */ /* 0x000fe20000400000 */
[----:B------:R-:W-:-:S02]  /*03d0*/  SHF.R.U32.HI R9, RZ, 0x5, R7 ;  /* 0x00000005ff097819 */ /* 0x000fc40000011607 */
[----:B------:R-:W-:Y:S02]  /*03e0*/  LOP3.LUT R4, R5, 0x1f, RZ, 0xc0, !PT ;  /* 0x0000001f05047812 */ /* 0x000fe400078ec0ff */
[----:B------:R-:W-:Y:S01]  /*03f0*/  LOP3.LUT R5, R8, 0x80000000, RZ, 0xfc, !PT ;  /* 0x8000000008057812 */ /* 0x000fe200078efcff */
[----:B------:R-:W-:Y:S01]  /*0400*/  IMAD.U32 R8, R9, -0x4, RZ ;  /* 0xfffffffc09087824 */ /* 0x000fe200078e00ff */
[----:B------:R-:W-:Y:S02]  /*0410*/  P2R R10, PR, RZ, 0x1 ;  /* 0x00000001ff0a7803 */ /* 0x000fe40000000000 */
[----:B------:R-:W-:Y:S02]  /*0420*/  IADD3 R7, PT, PT, -R4, 0x20, RZ ;  /* 0x0000002004077810 */ /* 0x000fe40007ffe1ff */
[----:B------:R-:W-:-:S07]  /*0430*/  FSEL R9, R16, -INF , P2 ;  /* 0xff80000010097808 */ /* 0x000fce0001000000 */
.L_x_15:
[----:B------:R-:W-:Y:S01]  /*0440*/  ISETP.NE.AND P0, PT, R10, RZ, PT ;  /* 0x000000ff0a00720c */ /* 0x000fe20003f05270 */
[----:B------:R-:W-:Y:S01]  /*0450*/  BSSY.RECONVERGENT B0, `(.L_x_5) ;  /* 0x000005a000007945 */ /* 0x000fe20003800200 */
[----:B------:R-:W-:Y:S01]  /*0460*/  IMAD.MOV.U32 R25, RZ, RZ, R6 ;  /* 0x000000ffff197224 */ /* 0x000fe200078e0006 */
[----:B------:R-:W-:-:S10]  /*0470*/  MOV R26, R3 ;  /* 0x00000003001a7202 */ /* 0x000fd40000000f00 */
[----:B------:R-:W-:Y:S05]  /*0480*/  @P0 BRA `(.L_x_6) ;  /* 0x0000000400580947 */ /* 0x000fea0003800000 */
[----:B------:R-:W-:Y:S01]  /*0490*/  IMAD.MOV.U32 R25, RZ, RZ, RZ ;  /* 0x000000ffff197224 */ /* 0x000fe200078e00ff */
[----:B------:R-:W0:Y:S01]  /*04a0*/  LDCU.64 UR10, c[0x4][URZ] ;  /* 0x01000000ff0a77ac */ /* 0x000e220008000a00 */
[----:B------:R-:W-:Y:S01]  /*04b0*/  IMAD.MOV.U32 R23, RZ, RZ, RZ ;  /* 0x000000ffff177224 */ /* 0x000fe200078e00ff */
[----:B------:R-:W-:Y:S01]  /*04c0*/  UMOV UR6, URZ ;  /* 0x000000ff00067c82 */ /* 0x000fe20008000000 */
[----:B------:R-:W-:-:S05]  /*04d0*/  UMOV UR5, URZ ;  /* 0x000000ff00057c82 */ /* 0x000fca0008000000 */
.L_x_7:
[----:B0-----:R-:W-:Y:S01]  /*04e0*/  IMAD.U32 R16, RZ, RZ, UR10 ;  /* 0x0000000aff107e24 */ /* 0x001fe2000f8e00ff */
[----:B------:R-:W-:-:S05]  /*04f0*/  MOV R17, UR11 ;  /* 0x0000000b00117c02 */ /* 0x000fca0008000f00 */
[----:B------:R-:W2:Y:S01]  /*0500*/  LDG.E.CONSTANT R16, desc[UR8][R16.64] ;  /* 0x0000000810107981 */ /* 0x000ea2000c1e9900 */
[----:B------:R-:W-:Y:S01]  /*0510*/  UIADD3 UR5, UPT, UPT, UR5, 0x1, URZ ;  /* 0x0000000105057890 */ /* 0x000fe2000fffe0ff */
[C---:B------:R-:W-:Y:S01]  /*0520*/  ISETP.EQ.AND P0, PT, R23.reuse, RZ, PT ;  /* 0x000000ff1700720c */ /* 0x040fe20003f02270 */
[----:B------:R-:W-:Y:S01]  /*0530*/  UIADD3 UR10, UP1, UPT, UR10, 0x4, URZ ;  /* 0x000000040a0a7890 */ /* 0x000fe2000ff3e0ff */
[C---:B------:R-:W-:Y:S01]  /*0540*/  ISETP.EQ.AND P1, PT, R23.reuse, 0x4, PT ;  /* 0x000000041700780c */ /* 0x040fe20003f22270 */
[----:B------:R-:W-:Y:S01]  /*0550*/  UISETP.NE.AND UP0, UPT, UR5, 0x6, UPT ;  /* 0x000000060500788c */ /* 0x000fe2000bf05270 */
[C---:B------:R-:W-:Y:S01]  /*0560*/  ISETP.EQ.AND P3, PT, R23.reuse, 0xc, PT ;  /* 0x0000000c1700780c */ /* 0x040fe20003f62270 */
[----:B------:R-:W-:Y:S01]  /*0570*/  UIADD3.X UR11, UPT, UPT, URZ, UR11, URZ, UP1, !UPT ;  /* 0x0000000bff0b7290 */ /* 0x000fe20008ffe4ff */
[C---:B------:R-:W-:Y:S02]  /*0580*/  ISETP.EQ.AND P4, PT, R23.reuse, 0x10, PT ;  /* 0x000000101700780c */ /* 0x040fe40003f82270 */
[----:B------:R-:W-:Y:S01]  /*0590*/  ISETP.EQ.AND P5, PT, R23, 0x14, PT ;  /* 0x000000141700780c */ /* 0x000fe20003fa2270 */
[----:B--2---:R-:W-:-:S03]  /*05a0*/  IMAD.WIDE.U32 R18, R16, R5, RZ ;  /* 0x0000000510127225 */ /* 0x004fc600078e00ff */
[----:B------:R-:W-:-:S04]  /*05b0*/  IADD3 R18, P2, PT, R18, R25, RZ ;  /* 0x0000001912127210 */ /* 0x000fc80007f5e0ff */
[----:B------:R-:W-:Y:S01]  /*05c0*/  IADD3.X R25, PT, PT, R19, UR6, RZ, P2, !PT ;  /* 0x0000000613197c10 */ /* 0x000fe200097fe4ff */
[--C-:B------:R-:W-:Y:S01]  /*05d0*/  @P0 IMAD.MOV.U32 R11, RZ, RZ, R18.reuse ;  /* 0x000000ffff0b0224 */ /* 0x100fe200078e0012 */
[C---:B------:R-:W-:Y:S01]  /*05e0*/  ISETP.EQ.AND P2, PT, R23.reuse, 0x8, PT ;  /* 0x000000081700780c */ /* 0x040fe20003f42270 */
[--C-:B------:R-:W-:Y:S01]  /*05f0*/  @P1 IMAD.MOV.U32 R12, RZ, RZ, R18.reuse ;  /* 0x000000ffff0c1224 */ /* 0x100fe200078e0012 */
[----:B------:R-:W-:Y:S01]  /*0600*/  @P3 MOV R20, R18 ;  /* 0x0000001200143202 */ /* 0x000fe20000000f00 */
[--C-:B------:R-:W-:Y:S02]  /*0610*/  @P4 IMAD.MOV.U32 R21, RZ, RZ, R18.reuse ;  /* 0x000000ffff154224 */ /* 0x100fe400078e0012 */
[----:B------:R-:W-:Y:S02]  /*0620*/  @P5 IMAD.MOV.U32 R22, RZ, RZ, R18 ;  /* 0x000000ffff165224 */ /* 0x000fe400078e0012 */
[----:B------:R-:W-:-:S06]  /*0630*/  VIADD R23, R23, 0x4 ;  /* 0x0000000417177836 */ /* 0x000fcc0000000000 */
[----:B------:R-:W-:Y:S01]  /*0640*/  @P2 IMAD.MOV.U32 R13, RZ, RZ, R18 ;  /* 0x000000ffff0d2224 */ /* 0x000fe200078e0012 */
[----:B------:R-:W-:Y:S06]  /*0650*/  BRA.U UP0, `(.L_x_7) ;  /* 0xfffffffd00a07547 */ /* 0x000fec000b83ffff */
[C---:B------:R-:W-:Y:S01]  /*0660*/  ISETP.EQ.AND P3, PT, R8.reuse, -0x18, PT ;  /* 0xffffffe80800780c */ /* 0x040fe20003f62270 */
[----:B------:R-:W-:Y:S01]  /*0670*/  BSSY.RECONVERGENT B1, `(.L_x_8) ;  /* 0x0000026000017945 */ /* 0x000fe20003800200 */
[C---:B------:R-:W-:Y:S02]  /*0680*/  ISETP.EQ.AND P4, PT, R8.reuse, -0x14, PT ;  /* 0xffffffec0800780c */ /* 0x040fe40003f82270 */
[C---:B------:R-:W-:Y:S02]  /*0690*/  ISETP.EQ.AND P0, PT, R8.reuse, -0x10, PT ;  /* 0xfffffff00800780c */ /* 0x040fe40003f02270 */
[C---:B------:R-:W-:Y:S02]  /*06a0*/  ISETP.EQ.AND P1, PT, R8.reuse, -0xc, PT ;  /* 0xfffffff40800780c */ /* 0x040fe40003f22270 */
[----:B------:R-:W-:Y:S02]  /*06b0*/  ISETP.EQ.AND P2, PT, R8, -0x8, PT ;  /* 0xfffffff80800780c */ /* 0x000fe40003f42270 */
[----:B------:R-:W-:-:S02]  /*06c0*/  ISETP.NE.AND P6, PT, R4, RZ, PT ;  /* 0x000000ff0400720c */ /* 0x000fc40003fc5270 */
[C---:B------:R-:W-:Y:S02]  /*06d0*/  ISETP.EQ.AND P5, PT, R8.reuse, 0x4, PT ;  /* 0x000000040800780c */ /* 0x040fe40003fa2270 */
[----:B------:R-:W-:Y:S01]  /*06e0*/  @P3 MOV R23, R11 ;  /* 0x0000000b00173202 */ /* 0x000fe20000000f00 */
[----:B------:R-:W-:Y:S01]  /*06f0*/  @P4 IMAD.MOV.U32 R16, RZ, RZ, R11 ;  /* 0x000000ffff104224 */ /* 0x000fe200078e000b */
[C---:B------:R-:W-:Y:S01]  /*0700*/  ISETP.EQ.AND P3, PT, R8.reuse, -0x4, PT ;  /* 0xfffffffc0800780c */ /* 0x040fe20003f62270 */
[--C-:B------:R-:W-:Y:S01]  /*0710*/  @P4 IMAD.MOV.U32 R23, RZ, RZ, R12.reuse ;  /* 0x000000ffff174224 */ /* 0x100fe200078e000c */
[----:B------:R-:W-:Y:S01]  /*0720*/  ISETP.EQ.AND P4, PT, R8, RZ, PT ;  /* 0x000000ff0800720c */ /* 0x000fe20003f82270 */
[----:B------:R-:W-:Y:S01]  /*0730*/  @P0 IMAD.MOV.U32 R16, RZ, RZ, R12 ;  /* 0x000000ffff100224 */ /* 0x000fe200078e000c */
[----:B------:R-:W-:Y:S01]  /*0740*/  @P0 MOV R23, R13 ;  /* 0x0000000d00170202 */ /* 0x000fe20000000f00 */
[----:B------:R-:W-:Y:S02]  /*0750*/  @P1 IMAD.MOV.U32 R16, RZ, RZ, R13 ;  /* 0x000000ffff101224 */ /* 0x000fe400078e000d */
[--C-:B------:R-:W-:Y:S01]  /*0760*/  @P1 IMAD.MOV.U32 R23, RZ, RZ, R20.reuse ;  /* 0x000000ffff171224 */ /* 0x100fe200078e0014 */
[----:B------:R-:W-:Y:S01]  /*0770*/  @P2 MOV R23, R21 ;  /* 0x0000001500172202 */ /* 0x000fe20000000f00 */
[----:B------:R-:W-:-:S04]  /*0780*/  @P2 IMAD.MOV.U32 R16, RZ, RZ, R20 ;  /* 0x000000ffff102224 */ /* 0x000fc800078e0014 */
[----:B------:R-:W-:Y:S02]  /*0790*/  @P3 IMAD.MOV.U32 R16, RZ, RZ, R21 ;  /* 0x000000ffff103224 */ /* 0x000fe400078e0015 */
[--C-:B------:R-:W-:Y:S01]  /*07a0*/  @P3 IMAD.MOV.U32 R23, RZ, RZ, R22.reuse ;  /* 0x000000ffff173224 */ /* 0x100fe200078e0016 */
[----:B------:R-:W-:Y:S01]  /*07b0*/  @P4 MOV R23, R25 ;  /* 0x0000001900174202 */ /* 0x000fe20000000f00 */
[----:B------:R-:W-:Y:S02]  /*07c0*/  @P4 IMAD.MOV.U32 R16, RZ, RZ, R22 ;  /* 0x000000ffff104224 */ /* 0x000fe400078e0016 */
[----:B------:R-:W-:Y:S01]  /*07d0*/  @P5 IMAD.MOV.U32 R16, RZ, RZ, R25 ;  /* 0x000000ffff105224 */ /* 0x000fe200078e0019 */
[----:B------:R-:W-:Y:S06]  /*07e0*/  @!P6 BRA `(.L_x_9) ;  /* 0x000000000038e947 */ /* 0x000fec0003800000 */
[----:B------:R-:W-:Y:S01]  /*07f0*/  @P0 IMAD.MOV.U32 R18, RZ, RZ, R11 ;  /* 0x000000ffff120224 */ /* 0x000fe200078e000b */
[----:B------:R-:W-:Y:S01]  /*0800*/  ISETP.EQ.AND P0, PT, R8, 0x8, PT ;  /* 0x000000080800780c */ /* 0x000fe20003f02270 */
[----:B------:R-:W-:Y:S01]  /*0810*/  @P1 IMAD.MOV.U32 R18, RZ, RZ, R12 ;  /* 0x000000ffff121224 */ /* 0x000fe200078e000c */
[----:B------:R-:W-:Y:S01]  /*0820*/  @P2 MOV R18, R13 ;  /* 0x0000000d00122202 */ /* 0x000fe20000000f00 */
[----:B------:R-:W-:Y:S01]  /*0830*/  @P3 IMAD.MOV.U32 R18, RZ, RZ, R20 ;  /* 0x000000ffff123224 */ /* 0x000fe200078e0014 */
[-C--:B------:R-:W-:Y:S01]  /*0840*/  SHF.L.U32 R17, R16, R4.reuse, RZ ;  /* 0x0000000410117219 */ /* 0x080fe200000006ff */
[----:B------:R-:W-:Y:S01]  /*0850*/  @P4 IMAD.MOV.U32 R18, RZ, RZ, R21 ;  /* 0x000000ffff124224 */ /* 0x000fe200078e0015 */
[----:B------:R-:W-:Y:S01]  /*0860*/  SHF.L.U32 R23, R23, R4, RZ ;  /* 0x0000000417177219 */ /* 0x000fe200000006ff */
[----:B------:R-:W-:Y:S01]  /*0870*/  @P5 IMAD.MOV.U32 R18, RZ, RZ, R22 ;  /* 0x000000ffff125224 */ /* 0x000fe200078e0016 */
[----:B------:R-:W-:-:S05]  /*0880*/  SHF.R.U32.HI R16, RZ, R7, R16 ;  /* 0x00000007ff107219 */ /* 0x000fca0000011610 */
[----:B------:R-:W-:Y:S01]  /*0890*/  @P0 MOV R18, R25 ;  /* 0x0000001900120202 */ /* 0x000fe20000000f00 */
[----:B------:R-:W-:-:S03]  /*08a0*/  IMAD.IADD R23, R23, 0x1, R16 ;  /* 0x0000000117177824 */ /* 0x000fc600078e0210 */
[----:B------:R-:W-:-:S05]  /*08b0*/  SHF.R.U32.HI R18, RZ, R7, R18 ;  /* 0x00000007ff127219 */ /* 0x000fca0000011612 */
[----:B------:R-:W-:-:S07]  /*08c0*/  IMAD.IADD R16, R17, 0x1, R18 ;  /* 0x0000000111107824 */ /* 0x000fce00078e0212 */
.L_x_9:
[----:B------:R-:W-:Y:S05]  /*08d0*/  BSYNC.RECONVERGENT B1 ;  /* 0x0000000000017941 */ /* 0x000fea0003800200 */
.L_x_8:
[C---:B------:R-:W-:Y:S01]  /*08e0*/  SHF.L.W.U32.HI R25, R16.reuse, 0x2, R23 ;  /* 0x0000000210197819 */ /* 0x040fe20000010e17 */
[----:B------:R-:W-:Y:S01]  /*08f0*/  IMAD.SHL.U32 R16, R16, 0x4, RZ ;  /* 0x0000000410107824 */ /* 0x000fe200078e00ff */
[----:B------:R-:W-:Y:S01]  /*0900*/  UMOV UR6, 0x54442d19 ;  /* 0x54442d1900067882 */ /* 0x000fe20000000000 */
[----:B------:R-:W-:Y:S01]  /*0910*/  UMOV UR7, 0x3bf921fb ;  /* 0x3bf921fb00077882 */ /* 0x000fe20000000000 */
[----:B------:R-:W-:Y:S02]  /*0920*/  SHF.R.S32.HI R17, RZ, 0x1f, R25 ;  /* 0x0000001fff117819 */ /* 0x000fe40000011419 */
[----:B------:R-:W-:Y:S02]  /*0930*/  ISETP.GE.AND P0, PT, R0, RZ, PT ;  /* 0x000000ff0000720c */ /* 0x000fe40003f06270 */
[C---:B------:R-:W-:Y:S02]  /*0940*/  LOP3.LUT R16, R17.reuse, R16, RZ, 0x3c, !PT ;  /* 0x0000001011107212 */ /* 0x040fe400078e3cff */
[----:B------:R-:W-:-:S02]  /*0950*/  LOP3.LUT R17, R17, R25, RZ, 0x3c, !PT ;  /* 0x0000001911117212 */ /* 0x000fc400078e3cff */
[C---:B------:R-:W-:Y:S02]  /*0960*/  LOP3.LUT R26, R25.reuse, R0, RZ, 0x3c, !PT ;  /* 0x00000000191a7212 */ /* 0x040fe400078e3cff */
[----:B------:R-:W-:Y:S02]  /*0970*/  SHF.R.U32.HI R24, RZ, 0x1e, R23 ;  /* 0x0000001eff187819 */ /* 0x000fe40000011617 */
[----:B------:R-:W0:Y:S01]  /*0980*/  I2F.F64.S64 R16, R16 ;  /* 0x0000001000107312 */ /* 0x000e220000301c00 */
[----:B------:R-:W-:Y:S02]  /*0990*/  ISETP.GE.AND P1, PT, R26, RZ, PT ;  /* 0x000000ff1a00720c */ /* 0x000fe40003f26270 */
[----:B------:R-:W-:-:S04]  /*09a0*/  LEA.HI R25, R25, R24, RZ, 0x1 ;  /* 0x0000001819197211 */ /* 0x000fc800078f08ff */
[----:B------:R-:W-:Y:S01]  /*09b0*/  @!P0 IADD3 R25, PT, PT, -R25, RZ, RZ ;  /* 0x000000ff19198210 */ /* 0x000fe20007ffe1ff */
[----:B0-----:R-:W-:-:S10]  /*09c0*/  DMUL R18, R16, UR6 ;  /* 0x0000000610127c28 */ /* 0x001fd40008000000 */
[----:B------:R-:W0:Y:S02]  /*09d0*/  F2F.F32.F64 R18, R18 ;  /* 0x0000001200127310 */ /* 0x000e240000301000 */
[----:B0-----:R-:W-:-:S07]  /*09e0*/  FSEL R26, -R18, R18, !P1 ;  /* 0x00000012121a7208 */ /* 0x001fce0004800100 */
.L_x_6:
[----:B------:R-:W-:Y:S05]  /*09f0*/  BSYNC.RECONVERGENT B0 ;  /* 0x0000000000007941 */ /* 0x000fea0003800200 */
.L_x_5:
[----:B------:R-:W-:Y:S02]  /*0a00*/  IMAD.MOV.U32 R23, RZ, RZ, 0x37cbac00 ;  /* 0x37cbac00ff177424 */ /* 0x000fe400078e00ff */
[----:B------:R-:W-:Y:S01]  /*0a10*/  FMUL R17, R26, R26 ;  /* 0x0000001a1a117220 */ /* 0x000fe20000400000 */
[C---:B------:R-:W-:Y:S01]  /*0a20*/  LOP3.LUT R18, R25.reuse, 0x1, RZ, 0xc0, !PT ;  /* 0x0000000119127812 */ /* 0x040fe200078ec0ff */
[----:B------:R-:W-:Y:S01]  /*0a30*/  IMAD.MOV.U32 R24, RZ, RZ, 0x3d2aaabb ;  /* 0x3d2aaabbff187424 */ /* 0x000fe200078e00ff */
[----:B------:R-:W-:Y:S01]  /*0a40*/  LOP3.LUT P1, RZ, R25, 0x2, RZ, 0xc0, !PT ;  /* 0x0000000219ff7812 */ /* 0x000fe2000782c0ff */
[----:B------:R-:W-:Y:S01]  /*0a50*/  FFMA R16, R17, R23, -0.0013887860113754868507 ;  /* 0xbab607ed11107423 */ /* 0x000fe20000000017 */
[----:B------:R-:W-:Y:S01]  /*0a60*/  ISETP.NE.U32.AND P0, PT, R18, 0x1, PT ;  /* 0x000000011200780c */ /* 0x000fe20003f05070 */
[----:B------:R-:W-:Y:S01]  /*0a70*/  IMAD.MOV.U32 R25, RZ, RZ, 0x3effffff ;  /* 0x3effffffff197424 */ /* 0x000fe200078e00ff */
[----:B------:R-:W-:Y:S01]  /*0a80*/  ISETP.NE.AND P2, PT, R10, RZ, PT ;  /* 0x000000ff0a00720c */ /* 0x000fe20003f45270 */
[----:B------:R-:W-:Y:S01]  /*0a90*/  BSSY.RECONVERGENT B0, `(.L_x_10) ;  /* 0x0000060000007945 */ /* 0x000fe20003800200 */
[----:B------:R-:W-:Y:S01]  /*0aa0*/  FSEL R16, R16, -0.00019574658654164522886, !P0 ;  /* 0xb94d415310107808 */ /* 0x000fe20004000000 */
[----:B------:R-:W-:Y:S01]  /*0ab0*/  IMAD.MOV.U32 R28, RZ, RZ, R3 ;  /* 0x000000ffff1c7224 */ /* 0x000fe200078e0003 */
[----:B------:R-:W-:-:S02]  /*0ac0*/  FSEL R18, R24, 0.0083327032625675201416, !P0 ;  /* 0x3c0885e418127808 */ /* 0x000fc40004000000 */
[----:B------:R-:W-:Y:S02]  /*0ad0*/  FSEL R19, -R25, -0.16666662693023681641, !P0 ;  /* 0xbe2aaaa819137808 */ /* 0x000fe40004000100 */
[----:B------:R-:W-:Y:S01]  /*0ae0*/  MOV R29, R6 ;  /* 0x00000006001d7202 */ /* 0x000fe20000000f00 */
[----:B------:R-:W-:Y:S01]  /*0af0*/  FFMA R18, R17, R16, R18 ;  /* 0x0000001011127223 */ /* 0x000fe20000000012 */
[----:B------:R-:W-:-:S03]  /*0b00*/  FSEL R16, R26, 1, P0 ;  /* 0x3f8000001a107808 */ /* 0x000fc60000000000 */
[C---:B------:R-:W-:Y:S02]  /*0b10*/  FFMA R18, R17.reuse, R18, R19 ;  /* 0x0000001211127223 */ /* 0x040fe40000000013 */
[----:B------:R-:W-:-:S04]  /*0b20*/  FFMA R17, R17, R16, RZ ;  /* 0x0000001011117223 */ /* 0x000fc800000000ff */
[----:B------:R-:W-:-:S04]  /*0b30*/  FFMA R16, R17, R18, R16 ;  /* 0x0000001211107223 */ /* 0x000fc80000000010 */
[----:B------:R-:W-:-:S04]  /*0b40*/  @P1 FADD R16, RZ, -R16 ;  /* 0x80000010ff101221 */ /* 0x000fc80000000000 */
[----:B------:R-:W-:Y:S01]  /*0b50*/  FADD R26, R16, R27 ;  /* 0x0000001b101a7221 */ /* 0x000fe20000000000 */
[----:B------:R-:W-:Y:S06]  /*0b60*/  @P2 BRA `(.L_x_11) ;  /* 0x0000000400482947 */ /* 0x000fec0003800000 */
[----:B------:R-:W-:Y:S01]  /*0b70*/  IMAD.MOV.U32 R19, RZ, RZ, RZ ;  /* 0x000000ffff137224 */ /* 0x000fe200078e00ff */
[----:B------:R-:W-:Y:S01]  /*0b80*/  UMOV UR5, URZ ;  /* 0x000000ff00057c82 */ /* 0x000fe20008000000 */
[----:B------:R-:W-:-:S07]  /*0b90*/  IMAD.MOV.U32 R27, RZ, RZ, RZ ;  /* 0x000000ffff1b7224 */ /* 0x000fce00078e00ff */
.L_x_12:
[----:B------:R-:W0:Y:S02]  /*0ba0*/  LDC.64 R16, c[0x4][RZ] ;  /* 0x01000000ff107b82 */ /* 0x000e240000000a00 */
[----:B0-----:R-:W-:-:S05]  /*0bb0*/  IMAD.WIDE.U32 R28, R27, 0x4, R16 ;  /* 0x000000041b1c7825 */ /* 0x001fca00078e0010 */
[----:B------:R-:W2:Y:S02]  /*0bc0*/  LDG.E.CONSTANT R16, desc[UR8][R28.64] ;  /* 0x000000081c107981 */ /* 0x000ea4000c1e9900 */
[----:B--2---:R-:W-:-:S03]  /*0bd0*/  IMAD.WIDE.U32 R16, R16, R5, RZ ;  /* 0x0000000510107225 */ /* 0x004fc600078e00ff */
[----:B------:R-:W-:Y:S02]  /*0be0*/  IADD3 R18, P0, PT, R16, R19, RZ ;  /* 0x0000001310127210 */ /* 0x000fe40007f1e0ff */
[C---:B------:R-:W-:Y:S01]  /*0bf0*/  SHF.L.U32 R16, R27.reuse, 0x2, RZ ;  /* 0x000000021b107819 */ /* 0x040fe200000006ff */
[----:B------:R-:W-:Y:S01]  /*0c00*/  VIADD R27, R27, 0x1 ;  /* 0x000000011b1b7836 */ /* 0x000fe20000000000 */
[----:B------:R-:W-:Y:S02]  /*0c10*/  IADD3.X R19, PT, PT, R17, UR5, RZ, P0, !PT ;  /* 0x0000000511137c10 */ /* 0x000fe400087fe4ff */
[C---:B------:R-:W-:Y:S02]  /*0c20*/  ISETP.EQ.AND P5, PT, R16.reuse, RZ, PT ;  /* 0x000000ff1000720c */ /* 0x040fe40003fa2270 */
[C---:B------:R-:W-:Y:S02]  /*0c30*/  ISETP.EQ.AND P0, PT, R16.reuse, 0x4, PT ;  /* 0x000000041000780c */ /* 0x040fe40003f02270 */
[----:B------:R-:W-:-:S02]  /*0c40*/  ISETP.EQ.AND P1, PT, R16, 0x8, PT ;  /* 0x000000081000780c */ /* 0x000fc40003f22270 */
[C---:B------:R-:W-:Y:S02]  /*0c50*/  ISETP.EQ.AND P2, PT, R16.reuse, 0xc, PT ;  /* 0x0000000c1000780c */ /* 0x040fe40003f42270 */
[C---:B------:R-:W-:Y:S02]  /*0c60*/  ISETP.EQ.AND P3, PT, R16.reuse, 0x10, PT ;  /* 0x000000101000780c */ /* 0x040fe40003f62270 */
[----:B------:R-:W-:-:S03]  /*0c70*/  ISETP.EQ.AND P4, PT, R16, 0x14, PT ;  /* 0x000000141000780c */ /* 0x000fc60003f82270 */
[--C-:B------:R-:W-:Y:S01]  /*0c80*/  @P5 IMAD.MOV.U32 R11, RZ, RZ, R18.reuse ;  /* 0x000000ffff0b5224 */ /* 0x100fe200078e0012 */
[----:B------:R-:W-:Y:S01]  /*0c90*/  ISETP.NE.AND P5, PT, R27, 0x6, PT ;  /* 0x000000061b00780c */ /* 0x000fe20003fa5270 */
[--C-:B------:R-:W-:Y:S02]  /*0ca0*/  @P0 IMAD.MOV.U32 R12, RZ, RZ, R18.reuse ;  /* 0x000000ffff0c0224 */ /* 0x100fe400078e0012 */
[----:B------:R-:W-:Y:S02]  /*0cb0*/  @P1 MOV R13, R18 ;  /* 0x00000012000d1202 */ /* 0x000fe40000000f00 */
[--C-:B------:R-:W-:Y:S02]  /*0cc0*/  @P2 IMAD.MOV.U32 R20, RZ, RZ, R18.reuse ;  /* 0x000000ffff142224 */ /* 0x100fe400078e0012 */
[--C-:B------:R-:W-:Y:S02]  /*0cd0*/  @P3 IMAD.MOV.U32 R21, RZ, RZ, R18.reuse ;  /* 0x000000ffff153224 */ /* 0x100fe400078e0012 */
[----:B------:R-:W-:-:S04]  /*0ce0*/  @P4 IMAD.MOV.U32 R22, RZ, RZ, R18 ;  /* 0x000000ffff164224 */ /* 0x000fc800078e0012 */
[----:B------:R-:W-:Y:S05]  /*0cf0*/  @P5 BRA `(.L_x_12) ;  /* 0xfffffffc00a85947 */ /* 0x000fea000383ffff */
        /* <DEDUP_REMOVED lines=39> */
.L_x_14:
[----:B------:R-:W-:Y:S05]  /*0f70*/  BSYNC.RECONVERGENT B1 ;  /* 0x0000000000017941 */ /* 0x000fea0003800200 */
.L_x_13:
[C---:B------:R-:W-:Y:S01]  /*0f80*/  SHF.L.W.U32.HI R29, R16.reuse, 0x2, R27 ;  /* 0x00000002101d7819 */ /* 0x040fe20000010e1b */
[----:B------:R-:W-:Y:S01]  /*0f90*/  IMAD.SHL.U32 R16, R16, 0x4, RZ ;  /* 0x0000000410107824 */ /* 0x000fe200078e00ff */
[----:B------:R-:W-:Y:S01]  /*0fa0*/  UMOV UR6, 0x54442d19 ;  /* 0x54442d1900067882 */ /* 0x000fe20000000000 */
[----:B------:R-:W-:Y:S01]  /*0fb0*/  UMOV UR7, 0x3bf921fb ;  /* 0x3bf921fb00077882 */ /* 0x000fe20000000000 */
[----:B------:R-:W-:Y:S02]  /*0fc0*/  SHF.R.S32.HI R17, RZ, 0x1f, R29 ;  /* 0x0000001fff117819 */ /* 0x000fe4000001141d */
[----:B------:R-:W-:Y:S02]  /*0fd0*/  LOP3.LUT R18, R29, R0, RZ, 0x3c, !PT ;  /* 0x000000001d127212 */ /* 0x000fe400078e3cff */
[C---:B------:R-:W-:Y:S02]  /*0fe0*/  LOP3.LUT R16, R17.reuse, R16, RZ, 0x3c, !PT ;  /* 0x0000001011107212 */ /* 0x040fe400078e3cff */
[----:B------:R-:W-:-:S02]  /*0ff0*/  LOP3.LUT R17, R17, R29, RZ, 0x3c, !PT ;  /* 0x0000001d11117212 */ /* 0x000fc400078e3cff */
[----:B------:R-:W-:Y:S02]  /*1000*/  ISETP.GE.AND P0, PT, R18, RZ, PT ;  /* 0x000000ff1200720c */ /* 0x000fe40003f06270 */
[----:B------:R-:W-:Y:S02]  /*1010*/  ISETP.GE.AND P1, PT, R0, RZ, PT ;  /* 0x000000ff0000720c */ /* 0x000fe40003f26270 */
[----:B------:R-:W0:Y:S01]  /*1020*/  I2F.F64.S64 R16, R16 ;  /* 0x0000001000107312 */ /* 0x000e220000301c00 */
[----:B------:R-:W-:-:S04]  /*1030*/  SHF.R.U32.HI R28, RZ, 0x1e, R27 ;  /* 0x0000001eff1c7819 */ /* 0x000fc8000001161b */
[----:B------:R-:W-:-:S06]  /*1040*/  LEA.HI R29, R29, R28, RZ, 0x1 ;  /* 0x0000001c1d1d7211 */ /* 0x000fcc00078f08ff */
[----:B------:R-:W-:Y:S01]  /*1050*/  @!P1 IADD3 R29, PT, PT, -R29, RZ, RZ ;  /* 0x000000ff1d1d9210 */ /* 0x000fe20007ffe1ff */
[----:B0-----:R-:W-:-:S10]  /*1060*/  DMUL R18, R16, UR6 ;  /* 0x0000000610127c28 */ /* 0x001fd40008000000 */
[----:B------:R-:W0:Y:S02]  /*1070*/  F2F.F32.F64 R18, R18 ;  /* 0x0000001200127310 */ /* 0x000e240000301000 */
[----:B0-----:R-:W-:-:S07]  /*1080*/  FSEL R28, -R18, R18, !P0 ;  /* 0x00000012121c7208 */ /* 0x001fce0004000100 */
.L_x_11:
[----:B------:R-:W-:Y:S05]  /*1090*/  BSYNC.RECONVERGENT B0 ;  /* 0x0000000000007941 */ /* 0x000fea0003800200 */
.L_x_10:
[----:B------:R-:W-:Y:S01]  /*10a0*/  FMUL R17, R28, R28 ;  /* 0x0000001c1c117220 */ /* 0x000fe20000400000 */
[----:B------:R-:W-:Y:S01]  /*10b0*/  LOP3.LUT R16, R29, 0x1, RZ, 0xc0, !PT ;  /* 0x000000011d107812 */ /* 0x000fe200078ec0ff */
[----:B------:R-:W-:Y:S02]  /*10c0*/  UIADD3 UR4, UPT, UPT, UR4, 0x1, URZ ;  /* 0x0000000104047890 */ /* 0x000fe4000fffe0ff */
[----:B------:R-:W-:Y:S01]  /*10d0*/  FFMA R23, R17, R23, -0.0013887860113754868507 ;  /* 0xbab607ed11177423 */ /* 0x000fe20000000017 */
[----:B------:R-:W-:Y:S01]  /*10e0*/  ISETP.NE.U32.AND P0, PT, R16, 0x1, PT ;  /* 0x000000011000780c */ /* 0x000fe20003f05070 */
[----:B------:R-:W-:Y:S01]  /*10f0*/  VIADD R16, R29, 0x1 ;  /* 0x000000011d107836 */ /* 0x000fe20000000000 */
[----:B------:R-:W-:Y:S02]  /*1100*/  UISETP.NE.AND UP0, UPT, UR4, 0x3e8, UPT ;  /* 0x000003e80400788c */ /* 0x000fe4000bf05270 */
[----:B------:R-:W-:Y:S02]  /*1110*/  FSEL R24, R24, 0.0083327032625675201416, P0 ;  /* 0x3c0885e418187808 */ /* 0x000fe40000000000 */
[----:B------:R-:W-:-:S02]  /*1120*/  FSEL R18, R23, -0.00019574658654164522886, P0 ;  /* 0xb94d415317127808 */ /* 0x000fc40000000000 */
[----:B------:R-:W-:Y:S02]  /*1130*/  LOP3.LUT P1, RZ, R16, 0x2, RZ, 0xc0, !PT ;  /* 0x0000000210ff7812 */ /* 0x000fe4000782c0ff */
[----:B------:R-:W-:Y:S01]  /*1140*/  FSEL R16, R28, 1, !P0 ;  /* 0x3f8000001c107808 */ /* 0x000fe20004000000 */
[----:B------:R-:W-:Y:S01]  /*1150*/  FFMA R18, R17, R18, R24 ;  /* 0x0000001211127223 */ /* 0x000fe20000000018 */
[----:B------:R-:W-:-:S03]  /*1160*/  FSEL R25, -R25, -0.16666662693023681641, P0 ;  /* 0xbe2aaaa819197808 */ /* 0x000fc60000000100 */
[C---:B------:R-:W-:Y:S02]  /*1170*/  FFMA R19, R17.reuse, R16, RZ ;  /* 0x0000001011137223 */ /* 0x040fe400000000ff */
[----:B------:R-:W-:-:S04]  /*1180*/  FFMA R18, R17, R18, R25 ;  /* 0x0000001211127223 */ /* 0x000fc80000000019 */
[----:B------:R-:W-:-:S04]  /*1190*/  FFMA R19, R19, R18, R16 ;  /* 0x0000001213137223 */ /* 0x000fc80000000010 */
[----:B------:R-:W-:-:S04]  /*11a0*/  @P1 FADD R19, RZ, -R19 ;  /* 0x80000013ff131221 */ /* 0x000fc80000000000 */
[----:B------:R-:W-:-:S04]  /*11b0*/  FADD R19, R26, R19 ;  /* 0x000000131a137221 */ /* 0x000fc80000000000 */
[----:B------:R-:W-:-:S04]  /*11c0*/  FADD R16, R2, R19 ;  /* 0x0000001302107221 */ /* 0x000fc80000000000 */
[----:B------:R-:W-:Y:S01]  /*11d0*/  FADD R27, R9, R16 ;  /* 0x00000010091b7221 */ /* 0x000fe20000000000 */
[----:B------:R-:W-:Y:S06]  /*11e0*/  BRA.U UP0, `(.L_x_15) ;  /* 0xfffffff100947547 */ /* 0x000fec000b83ffff */
[----:B------:R-:W-:Y:S01]  /*11f0*/  STG.E desc[UR8][R14.64], R27 ;  /* 0x0000001b0e007986 */ /* 0x000fe2000c101908 */
[----:B------:R-:W-:Y:S05]  /*1200*/  EXIT ;  /* 0x000000000000794d */ /* 0x000fea0003800000 */
.L_x_16:
        /* <DEDUP_REMOVED lines=15> */
.L_x_20:


//--------------------- .nv.global.init           --------------------------
	.section	.nv.global.init,"aw",@progbits
	.align	4
.nv.global.init:
	.type		__cudart_i2opi_f,@object
	.size		__cudart_i2opi_f,(.L_0 - __cudart_i2opi_f)
__cudart_i2opi_f:
        /*0000*/ 	.byte	0x41, 0x90, 0x43, 0x3c, 0x99, 0x95, 0x62, 0xdb, 0xc0, 0xdd, 0x34, 0xf5, 0xd1, 0x57, 0x27, 0xfc
        /*0010*/ 	.byte	0x29, 0x15, 0x44, 0x4e, 0x6e, 0x83, 0xf9, 0xa2
.L_0:


//--------------------- .nv.shared.reserved.0     --------------------------
	.section	.nv.shared.reserved.0,"aw",@nobits
	.weak		__nv_reservedSMEM_offset_0_alias
	.size		__nv_reservedSMEM_offset_0_alias, 0, 64
	.other		__nv_reservedSMEM_offset_0_alias,@"STO_CUDA_RESERVED_SHARED STV_DEFAULT"
__nv_reservedSMEM_offset_0_alias:
	.zero		0
	.zero		64


//--------------------- .nv.constant0._Z22stress_matrix_multiplyPfS_S_ --------------------------
	.section	.nv.constant0._Z22stress_matrix_multiplyPfS_S_,"a",@progbits
	.sectionflags	@""
	.align	4
.nv.constant0._Z22stress_matrix_multiplyPfS_S_:
	.zero		920


//--------------------- .nv.constant0._Z16stress_schedulerPf --------------------------
	.section	.nv.constant0._Z16stress_schedulerPf,"a",@progbits
	.sectionflags	@""
	.align	4
.nv.constant0._Z16stress_schedulerPf:
	.zero		904


//--------------------- .nv.constant0._Z13stress_memoryPf --------------------------
	.section	.nv.constant0._Z13stress_memoryPf,"a",@progbits
	.sectionflags	@""
	.align	4
.nv.constant0._Z13stress_memoryPf:
	.zero		904


//--------------------- .nv.constant0._Z14stress_computePf --------------------------
	.section	.nv.constant0._Z14stress_computePf,"a",@progbits
	.sectionflags	@""
	.align	4
.nv.constant0._Z14stress_computePf:
	.zero		904


//--------------------- SYMBOLS --------------------------

	.type		.nv.reservedSmem.offset0,@object
	.size		.nv.reservedSmem.offset0,0x4
